	.target	sm_100a

	.elftype	@"ET_EXEC"


//--------------------- .note.nv.tkinfo           --------------------------
	.section	.note.nv.tkinfo,"",@"SHT_NOTE"
	.sectionflags	@"SHF_NOTE_NV_TKINFO"
	.tkinfo
        /*0018*/ 	.word	0x00000002
        /*0030*/ 	.string	""
        /*0030*/ 	.string	"ptxas"
        /*0030*/ 	.string	"Cuda compilation tools, release 13.0, V13.0.88"
        /*0030*/ 	.string	"Build cuda_13.0.r13.0/compiler.36424714_0"
        /*0030*/ 	.string	"-arch sm_100a -m 64 "



//--------------------- .note.nv.cuinfo           --------------------------
	.section	.note.nv.cuinfo,"",@"SHT_NOTE"
	.sectionflags	@"SHF_NOTE_NV_CUINFO"
        /*0018*/ 	.short	0x0002
        /*001a*/ 	.short	0x0064
        /*001c*/ 	.short	0x0082
	.zero		2


//--------------------- .nv.info                  --------------------------
	.section	.nv.info,"",@"SHT_CUDA_INFO"
	.align	4


	//----- nvinfo : EIATTR_REGCOUNT
	.align		4
        /*0000*/ 	.byte	0x04, 0x2f
        /*0002*/ 	.short	(.L_19 - .L_18)
	.align		4
.L_18:
        /*0004*/ 	.word	index@(_ZN7cutlass13device_kernelINS_4gemm6kernel13GemmUniversalIN4cute5tupleIJiiiiEEENS1_10collective13CollectiveMmaINS1_35MainloopSm100TmaUmmaWarpSpecializedILi13ELi2ELi4ENS5_IJNS4_1CILi2EEENSA_ILi1EEESC_EEEEENS5_IJNSA_ILi64EEESF_SF_EEENS_6half_tENS5_IJlSC_lEEESH_SI_NS4_8TiledMMAINS4_8MMA_AtomIJNS4_20SM100_MMA_F16BF16_SSISH_SH_fLi64ELi64ELNS4_4UMMA5MajorE0ELSN_0ELNSM_7ScaleInE0ELSO_0EEEEEENS4_6LayoutINS5_IJSC_SC_SC_EEENS5_IJNSA_ILi0EEEST_ST_EEEEENS5_IJNS4_10UnderscoreESW_SW_EEEEENS4_13SM90_TMA_LOADENS4_14ComposedLayoutINS4_7SwizzleILi3ELi4ELi3EEENS4_18smem_ptr_flag_bitsILi16EEENSR_INS5_IJNSA_ILi8EEESF_EEENS5_IJSF_SC_EEEEEEEvNS4_8identityENS4_23SM90_TMA_LOAD_MULTICASTES19_vS1A_EENS_8epilogue10collective18CollectiveEpilogueINS1D_23Sm100TmaWarpSpecializedILi3ELi2ELi16ELb1ELb0EEEJSG_NS5_IJNSR_ISF_SC_EENSR_INSA_ILi32EEESC_EEEEESH_SI_SH_SI_NS1D_6fusion15FusionCallbacksIS1H_NS1M_17LinearCombinationISH_fSH_fLNS_15FloatRoundStyleE2EEESG_S1L_JEEENS4_5SM1004TMEM4LOAD26SM100_TMEM_LOAD_16dp256b4xESZ_NS10_INS11_ILi2ELi4ELi3EEES14_NSR_INS5_IJS15_S1J_EEENS5_IJS1J_SC_EEEEEEENS4_17SM75_U32x4_LDSM_NENS4_14SM90_TMA_STOREES20_NS4_17SM90_U32x4_STSM_NENS4_39AutoVectorizingCopyWithAssumedAlignmentILi128EEEEEEvvEEEEvNT_6ParamsE)
        /*0008*/ 	.word	0x00000045


	//----- nvinfo : EIATTR_FRAME_SIZE
	.align		4
.L_19:
        /*000c*/ 	.byte	0x04, 0x11
        /*000e*/ 	.short	(.L_21 - .L_20)
	.align		4
.L_20:
        /*0010*/ 	.word	index@($__internal_2_$__cuda_sm10x_tcgen05_guardrail_trap_unallocated_columns_being_dealloced)
        /*0014*/ 	.word	0x00000000


	//----- nvinfo : EIATTR_FRAME_SIZE
	.align		4
.L_21:
        /*0018*/ 	.byte	0x04, 0x11
        /*001a*/ 	.short	(.L_23 - .L_22)
	.align		4
.L_22:
        /*001c*/ 	.word	index@($__internal_1_$__cuda_sm10x_tcgen05_guardrail_trap_phase_invalid_during_alloc)
        /*0020*/ 	.word	0x00000000


	//----- nvinfo : EIATTR_FRAME_SIZE
	.align		4
.L_23:
        /*0024*/ 	.byte	0x04, 0x11
        /*0026*/ 	.short	(.L_25 - .L_24)
	.align		4
.L_24:
        /*0028*/ 	.word	index@($__internal_0_$__cuda_sm10x_tcgen05_guardrail_trap_col_being_dealloced_not_returned_by_alloc)
        /*002c*/ 	.word	0x00000000


	//----- nvinfo : EIATTR_FRAME_SIZE
	.align		4
.L_25:
        /*0030*/ 	.byte	0x04, 0x11
        /*0032*/ 	.short	(.L_27 - .L_26)
	.align		4
.L_26:
        /*0034*/ 	.word	index@(_ZN7cutlass13device_kernelINS_4gemm6kernel13GemmUniversalIN4cute5tupleIJiiiiEEENS1_10collective13CollectiveMmaINS1_35MainloopSm100TmaUmmaWarpSpecializedILi13ELi2ELi4ENS5_IJNS4_1CILi2EEENSA_ILi1EEESC_EEEEENS5_IJNSA_ILi64EEESF_SF_EEENS_6half_tENS5_IJlSC_lEEESH_SI_NS4_8TiledMMAINS4_8MMA_AtomIJNS4_20SM100_MMA_F16BF16_SSISH_SH_fLi64ELi64ELNS4_4UMMA5MajorE0ELSN_0ELNSM_7ScaleInE0ELSO_0EEEEEENS4_6LayoutINS5_IJSC_SC_SC_EEENS5_IJNSA_ILi0EEEST_ST_EEEEENS5_IJNS4_10UnderscoreESW_SW_EEEEENS4_13SM90_TMA_LOADENS4_14ComposedLayoutINS4_7SwizzleILi3ELi4ELi3EEENS4_18smem_ptr_flag_bitsILi16EEENSR_INS5_IJNSA_ILi8EEESF_EEENS5_IJSF_SC_EEEEEEEvNS4_8identityENS4_23SM90_TMA_LOAD_MULTICASTES19_vS1A_EENS_8epilogue10collective18CollectiveEpilogueINS1D_23Sm100TmaWarpSpecializedILi3ELi2ELi16ELb1ELb0EEEJSG_NS5_IJNSR_ISF_SC_EENSR_INSA_ILi32EEESC_EEEEESH_SI_SH_SI_NS1D_6fusion15FusionCallbacksIS1H_NS1M_17LinearCombinationISH_fSH_fLNS_15FloatRoundStyleE2EEESG_S1L_JEEENS4_5SM1004TMEM4LOAD26SM100_TMEM_LOAD_16dp256b4xESZ_NS10_INS11_ILi2ELi4ELi3EEES14_NSR_INS5_IJS15_S1J_EEENS5_IJS1J_SC_EEEEEEENS4_17SM75_U32x4_LDSM_NENS4_14SM90_TMA_STOREES20_NS4_17SM90_U32x4_STSM_NENS4_39AutoVectorizingCopyWithAssumedAlignmentILi128EEEEEEvvEEEEvNT_6ParamsE)
        /*0038*/ 	.word	0x00000000


	//----- nvinfo : EIATTR_MIN_STACK_SIZE
	.align		4
.L_27:
        /*003c*/ 	.byte	0x04, 0x12
        /*003e*/ 	.short	(.L_29 - .L_28)
	.align		4
.L_28:
        /*0040*/ 	.word	index@(_ZN7cutlass13device_kernelINS_4gemm6kernel13GemmUniversalIN4cute5tupleIJiiiiEEENS1_10collective13CollectiveMmaINS1_35MainloopSm100TmaUmmaWarpSpecializedILi13ELi2ELi4ENS5_IJNS4_1CILi2EEENSA_ILi1EEESC_EEEEENS5_IJNSA_ILi64EEESF_SF_EEENS_6half_tENS5_IJlSC_lEEESH_SI_NS4_8TiledMMAINS4_8MMA_AtomIJNS4_20SM100_MMA_F16BF16_SSISH_SH_fLi64ELi64ELNS4_4UMMA5MajorE0ELSN_0ELNSM_7ScaleInE0ELSO_0EEEEEENS4_6LayoutINS5_IJSC_SC_SC_EEENS5_IJNSA_ILi0EEEST_ST_EEEEENS5_IJNS4_10UnderscoreESW_SW_EEEEENS4_13SM90_TMA_LOADENS4_14ComposedLayoutINS4_7SwizzleILi3ELi4ELi3EEENS4_18smem_ptr_flag_bitsILi16EEENSR_INS5_IJNSA_ILi8EEESF_EEENS5_IJSF_SC_EEEEEEEvNS4_8identityENS4_23SM90_TMA_LOAD_MULTICASTES19_vS1A_EENS_8epilogue10collective18CollectiveEpilogueINS1D_23Sm100TmaWarpSpecializedILi3ELi2ELi16ELb1ELb0EEEJSG_NS5_IJNSR_ISF_SC_EENSR_INSA_ILi32EEESC_EEEEESH_SI_SH_SI_NS1D_6fusion15FusionCallbacksIS1H_NS1M_17LinearCombinationISH_fSH_fLNS_15FloatRoundStyleE2EEESG_S1L_JEEENS4_5SM1004TMEM4LOAD26SM100_TMEM_LOAD_16dp256b4xESZ_NS10_INS11_ILi2ELi4ELi3EEES14_NSR_INS5_IJS15_S1J_EEENS5_IJS1J_SC_EEEEEEENS4_17SM75_U32x4_LDSM_NENS4_14SM90_TMA_STOREES20_NS4_17SM90_U32x4_STSM_NENS4_39AutoVectorizingCopyWithAssumedAlignmentILi128EEEEEEvvEEEEvNT_6ParamsE)
        /*0044*/ 	.word	0x00000000
.L_29:


//--------------------- .nv.compat                --------------------------
	.section	.nv.compat,"",@"SHT_CUDA_COMPAT_INFO"
	.align	4
        /*0000*/ 	.byte	0x02, 0x09, 0x01, 0x00, 0x02, 0x02, 0x02, 0x00, 0x02, 0x05, 0x05, 0x00, 0x03, 0x07, 0x01, 0x01
        /*0010*/ 	.byte	0x02, 0x03, 0x01, 0x00, 0x02, 0x06, 0x01, 0x00, 0x04, 0x0b, 0x08, 0x00, 0x09, 0x00, 0x00, 0x00
        /*0020*/ 	.byte	0x00, 0x00, 0x00, 0x00


//--------------------- .nv.info._ZN7cutlass13device_kernelINS_4gemm6kernel13GemmUniversalIN4cute5tupleIJiiiiEEENS1_10collective13CollectiveMmaINS1_35MainloopSm100TmaUmmaWarpSpecializedILi13ELi2ELi4ENS5_IJNS4_1CILi2EEENSA_ILi1EEESC_EEEEENS5_IJNSA_ILi64EEESF_SF_EEENS_6half_tENS5_IJlSC_lEEESH_SI_NS4_8TiledMMAINS4_8MMA_AtomIJNS4_20SM100_MMA_F16BF16_SSISH_SH_fLi64ELi64ELNS4_4UMMA5MajorE0ELSN_0ELNSM_7ScaleInE0ELSO_0EEEEEENS4_6LayoutINS5_IJSC_SC_SC_EEENS5_IJNSA_ILi0EEEST_ST_EEEEENS5_IJNS4_10UnderscoreESW_SW_EEEEENS4_13SM90_TMA_LOADENS4_14ComposedLayoutINS4_7SwizzleILi3ELi4ELi3EEENS4_18smem_ptr_flag_bitsILi16EEENSR_INS5_IJNSA_ILi8EEESF_EEENS5_IJSF_SC_EEEEEEEvNS4_8identityENS4_23SM90_TMA_LOAD_MULTICASTES19_vS1A_EENS_8epilogue10collective18CollectiveEpilogueINS1D_23Sm100TmaWarpSpecializedILi3ELi2ELi16ELb1ELb0EEEJSG_NS5_IJNSR_ISF_SC_EENSR_INSA_ILi32EEESC_EEEEESH_SI_SH_SI_NS1D_6fusion15FusionCallbacksIS1H_NS1M_17LinearCombinationISH_fSH_fLNS_15FloatRoundStyleE2EEESG_S1L_JEEENS4_5SM1004TMEM4LOAD26SM100_TMEM_LOAD_16dp256b4xESZ_NS10_INS11_ILi2ELi4ELi3EEES14_NSR_INS5_IJS15_S1J_EEENS5_IJS1J_SC_EEEEEEENS4_17SM75_U32x4_LDSM_NENS4_14SM90_TMA_STOREES20_NS4_17SM90_U32x4_STSM_NENS4_39AutoVectorizingCopyWithAssumedAlignmentILi128EEEEEEvvEEEEvNT_6ParamsE --------------------------
	.section	.nv.info._ZN7cutlass13device_kernelINS_4gemm6kernel13GemmUniversalIN4cute5tupleIJiiiiEEENS1_10collective13CollectiveMmaINS1_35MainloopSm100TmaUmmaWarpSpecializedILi13ELi2ELi4ENS5_IJNS4_1CILi2EEENSA_ILi1EEESC_EEEEENS5_IJNSA_ILi64EEESF_SF_EEENS_6half_tENS5_IJlSC_lEEESH_SI_NS4_8TiledMMAINS4_8MMA_AtomIJNS4_20SM100_MMA_F16BF16_SSISH_SH_fLi64ELi64ELNS4_4UMMA5MajorE0ELSN_0ELNSM_7ScaleInE0ELSO_0EEEEEENS4_6LayoutINS5_IJSC_SC_SC_EEENS5_IJNSA_ILi0EEEST_ST_EEEEENS5_IJNS4_10UnderscoreESW_SW_EEEEENS4_13SM90_TMA_LOADENS4_14ComposedLayoutINS4_7SwizzleILi3ELi4ELi3EEENS4_18smem_ptr_flag_bitsILi16EEENSR_INS5_IJNSA_ILi8EEESF_EEENS5_IJSF_SC_EEEEEEEvNS4_8identityENS4_23SM90_TMA_LOAD_MULTICASTES19_vS1A_EENS_8epilogue10collective18CollectiveEpilogueINS1D_23Sm100TmaWarpSpecializedILi3ELi2ELi16ELb1ELb0EEEJSG_NS5_IJNSR_ISF_SC_EENSR_INSA_ILi32EEESC_EEEEESH_SI_SH_SI_NS1D_6fusion15FusionCallbacksIS1H_NS1M_17LinearCombinationISH_fSH_fLNS_15FloatRoundStyleE2EEESG_S1L_JEEENS4_5SM1004TMEM4LOAD26SM100_TMEM_LOAD_16dp256b4xESZ_NS10_INS11_ILi2ELi4ELi3EEES14_NSR_INS5_IJS15_S1J_EEENS5_IJS1J_SC_EEEEEEENS4_17SM75_U32x4_LDSM_NENS4_14SM90_TMA_STOREES20_NS4_17SM90_U32x4_STSM_NENS4_39AutoVectorizingCopyWithAssumedAlignmentILi128EEEEEEvvEEEEvNT_6ParamsE,"",@"SHT_CUDA_INFO"
	.sectionflags	@""
	.align	4


	//----- nvinfo : EIATTR_CUDA_API_VERSION
	.align		4
        /*0000*/ 	.byte	0x04, 0x37
        /*0002*/ 	.short	(.L_31 - .L_30)
.L_30:
        /*0004*/ 	.word	0x00000082


	//----- nvinfo : EIATTR_KPARAM_INFO
	.align		4
.L_31:
        /*0008*/ 	.byte	0x04, 0x17
        /*000a*/ 	.short	(.L_33 - .L_32)
.L_32:
        /*000c*/ 	.word	0x00000000
        /*0010*/ 	.short	0x0000
        /*0012*/ 	.short	0x0000
        /*0014*/ 	.byte	0x00, 0xf0, 0x01, 0x20


	//----- nvinfo : EIATTR_AT_ENTRY_FRAGMENTS
	.align		4
.L_33:
        /*0018*/ 	.byte	0x04, 0x4f
        /*001a*/ 	.short	(.L_35 - .L_34)


	//   ....[0]....
.L_34:
        /*001c*/ 	.word	0x00000006


	//----- nvinfo : EIATTR_RESERVED_SMEM_USED
	.align		4
.L_35:
        /*0020*/ 	.byte	0x01, 0x41
	.zero		2


	//----- nvinfo : EIATTR_SPARSE_MMA_MASK
	.align		4
        /*0024*/ 	.byte	0x03, 0x50
        /*0026*/ 	.short	0x0000


	//----- nvinfo : EIATTR_TCGEN05_1CTA_USED
	.align		4
        /*0028*/ 	.byte	0x01, 0x51
	.zero		2


	//----- nvinfo : EIATTR_MAXREG_COUNT
	.align		4
        /*002c*/ 	.byte	0x03, 0x1b
        /*002e*/ 	.short	0x00ff


	//----- nvinfo : EIATTR_NUM_BARRIERS
	.align		4
        /*0030*/ 	.byte	0x02, 0x4c
        /*0032*/ 	.byte	0x07
	.zero		1


	//----- nvinfo : EIATTR_EXTERNS
	.align		4
        /*0034*/ 	.byte	0x04, 0x0f
        /*0036*/ 	.short	(.L_37 - .L_36)


	//   ....[0]....
	.align		4
.L_36:
        /*0038*/ 	.word	index@(__assertfail)


	//----- nvinfo : EIATTR_MERCURY_ISA_VERSION
	.align		4
.L_37:
        /*003c*/ 	.byte	0x03, 0x5f
        /*003e*/ 	.short	0x0101


	//----- nvinfo : EIATTR_INT_WARP_WIDE_INSTR_OFFSETS
	.align		4
        /*0040*/ 	.byte	0x04, 0x31
        /*0042*/ 	.short	(.L_39 - .L_38)


	//   ....[0]....
.L_38:
        /*0044*/ 	.word	0x00004320


	//   ....[1]....
        /*0048*/ 	.word	0x00004350


	//   ....[2]....
        /*004c*/ 	.word	0x00004370


	//   ....[3]....
        /*0050*/ 	.word	0x00004ef0


	//   ....[4]....
        /*0054*/ 	.word	0x00005010


	//   ....[5]....
        /*0058*/ 	.word	0x00005160


	//   ....[6]....
        /*005c*/ 	.word	0x00005280


	//----- nvinfo : EIATTR_COOP_GROUP_MASK_REGIDS
	.align		4
.L_39:
        /*0060*/ 	.byte	0x04, 0x29
        /*0062*/ 	.short	(.L_41 - .L_40)


	//   ....[0]....
.L_40:
        /*0064*/ 	.word	0xffffffff


	//   ....[1]....
        /*0068*/ 	.word	0xffffffff


	//   ....[2]....
        /*006c*/ 	.word	0xffffffff


	//   ....[3]....
        /*0070*/ 	.word	0xffffffff


	//   ....[4]....
        /*0074*/ 	.word	0xffffffff


	//   ....[5]....
        /*0078*/ 	.word	0xffffffff


	//   ....[6]....
        /*007c*/ 	.word	0xffffffff


	//   ....[7]....
        /*0080*/ 	.word	0xffffffff


	//   ....[8]....
        /*0084*/ 	.word	0xffffffff


	//   ....[9]....
        /*0088*/ 	.word	0xffffffff


	//   ....[10]....
        /*008c*/ 	.word	0xffffffff


	//   ....[11]....
        /*0090*/ 	.word	0xffffffff


	//   ....[12]....
        /*0094*/ 	.word	0xffffffff


	//   ....[13]....
        /*0098*/ 	.word	0xffffffff


	//----- nvinfo : EIATTR_COOP_GROUP_INSTR_OFFSETS
	.align		4
.L_41:
        /*009c*/ 	.byte	0x04, 0x28
        /*009e*/ 	.short	(.L_43 - .L_42)


	//   ....[0]....
.L_42:
        /*00a0*/ 	.word	0x00000080


	//   ....[1]....
        /*00a4*/ 	.word	0x000004f0


	//   ....[2]....
        /*00a8*/ 	.word	0x000007d0


	//   ....[3]....
        /*00ac*/ 	.word	0x00000950


	//   ....[4]....
        /*00b0*/ 	.word	0x00000a50


	//   ....[5]....
        /*00b4*/ 	.word	0x00000bc0


	//   ....[6]....
        /*00b8*/ 	.word	0x00000d60


	//   ....[7]....
        /*00bc*/ 	.word	0x00000f20


	//   ....[8]....
        /*00c0*/ 	.word	0x00002140


	//   ....[9]....
        /*00c4*/ 	.word	0x00003510


	//   ....[10]....
        /*00c8*/ 	.word	0x00003720


	//   ....[11]....
        /*00cc*/ 	.word	0x00003750


	//   ....[12]....
        /*00d0*/ 	.word	0x00004200


	//   ....[13]....
        /*00d4*/ 	.word	0x00004430


	//----- nvinfo : EIATTR_VRC_CTA_INIT_COUNT
	.align		4
.L_43:
        /*00d8*/ 	.byte	0x02, 0x4a
        /*00da*/ 	.byte	0x80
	.zero		1


	//----- nvinfo : EIATTR_SYSCALL_OFFSETS
	.align		4
        /*00dc*/ 	.byte	0x04, 0x46
        /*00de*/ 	.short	(.L_45 - .L_44)


	//   ....[0]....
.L_44:
        /*00e0*/ 	.word	0x00005fa0


	//   ....[1]....
        /*00e4*/ 	.word	0x00006090


	//   ....[2]....
        /*00e8*/ 	.word	0x000068d0


	//   ....[3]....
        /*00ec*/ 	.word	0x00007220


	//----- nvinfo : EIATTR_MBARRIER_INSTR_OFFSETS
	.align		4
.L_45:
        /*00f0*/ 	.byte	0x04, 0x39
        /*00f2*/ 	.short	(.L_47 - .L_46)


	//   ....[0]....
.L_46:
        /*00f4*/ 	.word	0x00000610
        /*00f8*/ 	.word	0x000000ff
        /*00fc*/ 	.word	0x00000000
        /*0100*/ 	.short	0x0100
        /*0102*/ 	.byte	0x04
	.zero		1


	//   ....[1]....
        /*0104*/ 	.word	0x00000620
        /*0108*/ 	.word	0x000000ff
        /*010c*/ 	.word	0x00000068
        /*0110*/ 	.short	0x0100
        /*0112*/ 	.byte	0x04
	.zero		1


	//   ....[2]....
        /*0114*/ 	.word	0x00000630
        /*0118*/ 	.word	0x000000ff
        /*011c*/ 	.word	0x00000008
        /*0120*/ 	.short	0x0100
        /*0122*/ 	.byte	0x04
	.zero		1


	//   ....[3]....
        /*0124*/ 	.word	0x00000640
        /*0128*/ 	.word	0x000000ff
        /*012c*/ 	.word	0x00000070
        /*0130*/ 	.short	0x0100
        /*0132*/ 	.byte	0x04
	.zero		1


	//   ....[4]....
        /*0134*/ 	.word	0x00000650
        /*0138*/ 	.word	0x000000ff
        /*013c*/ 	.word	0x00000010
        /*0140*/ 	.short	0x0100
        /*0142*/ 	.byte	0x04
	.zero		1


	//   ....[5]....
        /*0144*/ 	.word	0x00000660
        /*0148*/ 	.word	0x000000ff
        /*014c*/ 	.word	0x00000078
        /*0150*/ 	.short	0x0100
        /*0152*/ 	.byte	0x04
	.zero		1


	//   ....[6]....
        /*0154*/ 	.word	0x00000670
        /*0158*/ 	.word	0x000000ff
        /*015c*/ 	.word	0x00000018
        /*0160*/ 	.short	0x0100
        /*0162*/ 	.byte	0x04
	.zero		1


	//   ....[7]....
        /*0164*/ 	.word	0x00000680
        /*0168*/ 	.word	0x000000ff
        /*016c*/ 	.word	0x00000080
        /*0170*/ 	.short	0x0100
        /*0172*/ 	.byte	0x04
	.zero		1


	//   ....[8]....
        /*0174*/ 	.word	0x00000690
        /*0178*/ 	.word	0x000000ff
        /*017c*/ 	.word	0x00000020
        /*0180*/ 	.short	0x0100
        /*0182*/ 	.byte	0x04
	.zero		1


	//   ....[9]....
        /*0184*/ 	.word	0x000006a0
        /*0188*/ 	.word	0x000000ff
        /*018c*/ 	.word	0x00000088
        /*0190*/ 	.short	0x0100
        /*0192*/ 	.byte	0x04
	.zero		1


	//   ....[10]....
        /*0194*/ 	.word	0x000006b0
        /*0198*/ 	.word	0x000000ff
        /*019c*/ 	.word	0x00000028
        /*01a0*/ 	.short	0x0100
        /*01a2*/ 	.byte	0x04
	.zero		1


	//   ....[11]....
        /*01a4*/ 	.word	0x000006c0
        /*01a8*/ 	.word	0x000000ff
        /*01ac*/ 	.word	0x00000090
        /*01b0*/ 	.short	0x0100
        /*01b2*/ 	.byte	0x04
	.zero		1


	//   ....[12]....
        /*01b4*/ 	.word	0x000006d0
        /*01b8*/ 	.word	0x000000ff
        /*01bc*/ 	.word	0x00000030
        /*01c0*/ 	.short	0x0100
        /*01c2*/ 	.byte	0x04
	.zero		1


	//   ....[13]....
        /*01c4*/ 	.word	0x000006e0
        /*01c8*/ 	.word	0x000000ff
        /*01cc*/ 	.word	0x00000098
        /*01d0*/ 	.short	0x0100
        /*01d2*/ 	.byte	0x04
	.zero		1


	//   ....[14]....
        /*01d4*/ 	.word	0x000006f0
        /*01d8*/ 	.word	0x000000ff
        /*01dc*/ 	.word	0x00000038
        /*01e0*/ 	.short	0x0100
        /*01e2*/ 	.byte	0x04
	.zero		1


	//   ....[15]....
        /*01e4*/ 	.word	0x00000700
        /*01e8*/ 	.word	0x000000ff
        /*01ec*/ 	.word	0x000000a0
        /*01f0*/ 	.short	0x0100
        /*01f2*/ 	.byte	0x04
	.zero		1


	//   ....[16]....
        /*01f4*/ 	.word	0x00000710
        /*01f8*/ 	.word	0x000000ff
        /*01fc*/ 	.word	0x00000040
        /*0200*/ 	.short	0x0100
        /*0202*/ 	.byte	0x04
	.zero		1


	//   ....[17]....
        /*0204*/ 	.word	0x00000720
        /*0208*/ 	.word	0x000000ff
        /*020c*/ 	.word	0x000000a8
        /*0210*/ 	.short	0x0100
        /*0212*/ 	.byte	0x04
	.zero		1


	//   ....[18]....
        /*0214*/ 	.word	0x00000730
        /*0218*/ 	.word	0x000000ff
        /*021c*/ 	.word	0x00000048
        /*0220*/ 	.short	0x0100
        /*0222*/ 	.byte	0x04
	.zero		1


	//   ....[19]....
        /*0224*/ 	.word	0x00000740
        /*0228*/ 	.word	0x000000ff
        /*022c*/ 	.word	0x000000b0
        /*0230*/ 	.short	0x0100
        /*0232*/ 	.byte	0x04
	.zero		1


	//   ....[20]....
        /*0234*/ 	.word	0x00000750
        /*0238*/ 	.word	0x000000ff
        /*023c*/ 	.word	0x00000050
        /*0240*/ 	.short	0x0100
        /*0242*/ 	.byte	0x04
	.zero		1


	//   ....[21]....
        /*0244*/ 	.word	0x00000760
        /*0248*/ 	.word	0x000000ff
        /*024c*/ 	.word	0x000000b8
        /*0250*/ 	.short	0x0100
        /*0252*/ 	.byte	0x04
	.zero		1


	//   ....[22]....
        /*0254*/ 	.word	0x00000770
        /*0258*/ 	.word	0x000000ff
        /*025c*/ 	.word	0x00000058
        /*0260*/ 	.short	0x0100
        /*0262*/ 	.byte	0x04
	.zero		1


	//   ....[23]....
        /*0264*/ 	.word	0x00000780
        /*0268*/ 	.word	0x000000ff
        /*026c*/ 	.word	0x000000c0
        /*0270*/ 	.short	0x0100
        /*0272*/ 	.byte	0x04
	.zero		1


	//   ....[24]....
        /*0274*/ 	.word	0x00000790
        /*0278*/ 	.word	0x000000ff
        /*027c*/ 	.word	0x00000060
        /*0280*/ 	.short	0x0100
        /*0282*/ 	.byte	0x04
	.zero		1


	//   ....[25]....
        /*0284*/ 	.word	0x000007a0
        /*0288*/ 	.word	0x000000ff
        /*028c*/ 	.word	0x000000c8
        /*0290*/ 	.short	0x0100
        /*0292*/ 	.byte	0x04
	.zero		1


	//   ....[26]....
        /*0294*/ 	.word	0x000008e0
        /*0298*/ 	.word	0x000000ff
        /*029c*/ 	.word	0x000000d0
        /*02a0*/ 	.short	0x0100
        /*02a2*/ 	.byte	0x04
	.zero		1


	//   ....[27]....
        /*02a4*/ 	.word	0x000008f0
        /*02a8*/ 	.word	0x000000ff
        /*02ac*/ 	.word	0x000000e8
        /*02b0*/ 	.short	0x0100
        /*02b2*/ 	.byte	0x04
	.zero		1


	//   ....[28]....
        /*02b4*/ 	.word	0x00000900
        /*02b8*/ 	.word	0x000000ff
        /*02bc*/ 	.word	0x000000d8
        /*02c0*/ 	.short	0x0100
        /*02c2*/ 	.byte	0x04
	.zero		1


	//   ....[29]....
        /*02c4*/ 	.word	0x00000910
        /*02c8*/ 	.word	0x000000ff
        /*02cc*/ 	.word	0x000000f0
        /*02d0*/ 	.short	0x0100
        /*02d2*/ 	.byte	0x04
	.zero		1


	//   ....[30]....
        /*02d4*/ 	.word	0x00000920
        /*02d8*/ 	.word	0x000000ff
        /*02dc*/ 	.word	0x000000e0
        /*02e0*/ 	.short	0x0100
        /*02e2*/ 	.byte	0x04
	.zero		1


	//   ....[31]....
        /*02e4*/ 	.word	0x00000930
        /*02e8*/ 	.word	0x000000ff
        /*02ec*/ 	.word	0x000000f8
        /*02f0*/ 	.short	0x0100
        /*02f2*/ 	.byte	0x04
	.zero		1


	//   ....[32]....
        /*02f4*/ 	.word	0x00000a20
        /*02f8*/ 	.word	0x000000ff
        /*02fc*/ 	.word	0x00000100
        /*0300*/ 	.short	0x0100
        /*0302*/ 	.byte	0x06
	.zero		1


	//   ....[33]....
        /*0304*/ 	.word	0x00000a30
        /*0308*/ 	.word	0x000000ff
        /*030c*/ 	.word	0x00000108
        /*0310*/ 	.short	0x0100
        /*0312*/ 	.byte	0x06
	.zero		1


	//   ....[34]....
        /*0314*/ 	.word	0x00000b70
        /*0318*/ 	.word	0x000000ff
        /*031c*/ 	.word	0x00000110
        /*0320*/ 	.short	0x0100
        /*0322*/ 	.byte	0x06
	.zero		1


	//   ....[35]....
        /*0324*/ 	.word	0x00000b80
        /*0328*/ 	.word	0x000000ff
        /*032c*/ 	.word	0x00000120
        /*0330*/ 	.short	0x0100
        /*0332*/ 	.byte	0x06
	.zero		1


	//   ....[36]....
        /*0334*/ 	.word	0x00000b90
        /*0338*/ 	.word	0x000000ff
        /*033c*/ 	.word	0x00000118
        /*0340*/ 	.short	0x0100
        /*0342*/ 	.byte	0x06
	.zero		1


	//   ....[37]....
        /*0344*/ 	.word	0x00000ba0
        /*0348*/ 	.word	0x000000ff
        /*034c*/ 	.word	0x00000128
        /*0350*/ 	.short	0x0100
        /*0352*/ 	.byte	0x06
	.zero		1


	//   ....[38]....
        /*0354*/ 	.word	0x00000cd0
        /*0358*/ 	.word	0x000000ff
        /*035c*/ 	.word	0x00000130
        /*0360*/ 	.short	0x0100
        /*0362*/ 	.byte	0x04
	.zero		1


	//   ....[39]....
        /*0364*/ 	.word	0x00000ce0
        /*0368*/ 	.word	0x000000ff
        /*036c*/ 	.word	0x00000150
        /*0370*/ 	.short	0x0100
        /*0372*/ 	.byte	0x04
	.zero		1


	//   ....[40]....
        /*0374*/ 	.word	0x00000cf0
        /*0378*/ 	.word	0x000000ff
        /*037c*/ 	.word	0x00000138
        /*0380*/ 	.short	0x0100
        /*0382*/ 	.byte	0x04
	.zero		1


	//   ....[41]....
        /*0384*/ 	.word	0x00000d00
        /*0388*/ 	.word	0x000000ff
        /*038c*/ 	.word	0x00000158
        /*0390*/ 	.short	0x0100
        /*0392*/ 	.byte	0x04
	.zero		1


	//   ....[42]....
        /*0394*/ 	.word	0x00000d10
        /*0398*/ 	.word	0x000000ff
        /*039c*/ 	.word	0x00000140
        /*03a0*/ 	.short	0x0100
        /*03a2*/ 	.byte	0x04
	.zero		1


	//   ....[43]....
        /*03a4*/ 	.word	0x00000d20
        /*03a8*/ 	.word	0x000000ff
        /*03ac*/ 	.word	0x00000160
        /*03b0*/ 	.short	0x0100
        /*03b2*/ 	.byte	0x04
	.zero		1


	//   ....[44]....
        /*03b4*/ 	.word	0x00000d30
        /*03b8*/ 	.word	0x000000ff
        /*03bc*/ 	.word	0x00000148
        /*03c0*/ 	.short	0x0100
        /*03c2*/ 	.byte	0x04
	.zero		1


	//   ....[45]....
        /*03c4*/ 	.word	0x00000d40
        /*03c8*/ 	.word	0x000000ff
        /*03cc*/ 	.word	0x00000168
        /*03d0*/ 	.short	0x0100
        /*03d2*/ 	.byte	0x04
	.zero		1


	//   ....[46]....
        /*03d4*/ 	.word	0x00000e30
        /*03d8*/ 	.word	0x000000ff
        /*03dc*/ 	.word	0x00000170
        /*03e0*/ 	.short	0x0100
        /*03e2*/ 	.byte	0x04
	.zero		1


	//   ....[47]....
        /*03e4*/ 	.word	0x00000e40
        /*03e8*/ 	.word	0x000000ff
        /*03ec*/ 	.word	0x00000180
        /*03f0*/ 	.short	0x0100
        /*03f2*/ 	.byte	0x04
	.zero		1


	//   ....[48]....
        /*03f4*/ 	.word	0x00000e50
        /*03f8*/ 	.word	0x000000ff
        /*03fc*/ 	.word	0x00000178
        /*0400*/ 	.short	0x0100
        /*0402*/ 	.byte	0x04
	.zero		1


	//   ....[49]....
        /*0404*/ 	.word	0x00000e60
        /*0408*/ 	.word	0x000000ff
        /*040c*/ 	.word	0x00000188
        /*0410*/ 	.short	0x0100
        /*0412*/ 	.byte	0x04
	.zero		1


	//   ....[50]....
        /*0414*/ 	.word	0x000019a0
        /*0418*/ 	.word	0x00000000
        /*041c*/ 	.word	0x00000180
        /*0420*/ 	.short	0x010a
        /*0422*/ 	.byte	0xff
	.zero		1


	//   ....[51]....
        /*0424*/ 	.word	0x000019d0
        /*0428*/ 	.word	0x00000000
        /*042c*/ 	.word	0x00000170
        /*0430*/ 	.short	0x0101
        /*0432*/ 	.byte	0xff
	.zero		1


	//   ....[52]....
        /*0434*/ 	.word	0x00001aa0
        /*0438*/ 	.word	0x000000ff
        /*043c*/ 	.word	0x00000068
        /*0440*/ 	.short	0x010a
        /*0442*/ 	.byte	0x04
	.zero		1


	//   ....[53]....
        /*0444*/ 	.word	0x00001b20
        /*0448*/ 	.word	0x000000ff
        /*044c*/ 	.word	0x00000068
        /*0450*/ 	.short	0x010a
        /*0452*/ 	.byte	0x21
	.zero		1


	//   ....[54]....
        /*0454*/ 	.word	0x00001cb0
        /*0458*/ 	.word	0x000000ff
        /*045c*/ 	.word	0x00000068
        /*0460*/ 	.short	0x010a
        /*0462*/ 	.byte	0x08
	.zero		1


	//   ....[55]....
        /*0464*/ 	.word	0x00001de0
        /*0468*/ 	.word	0x000000ff
        /*046c*/ 	.word	0x00000108
        /*0470*/ 	.short	0x0101
        /*0472*/ 	.byte	0x06
	.zero		1


	//   ....[56]....
        /*0474*/ 	.word	0x00001e00
        /*0478*/ 	.word	0x000000ff
        /*047c*/ 	.word	0x00000068
        /*0480*/ 	.short	0x010a
        /*0482*/ 	.byte	0x04
	.zero		1


	//   ....[57]....
        /*0484*/ 	.word	0x00001e80
        /*0488*/ 	.word	0x000000ff
        /*048c*/ 	.word	0x00000068
        /*0490*/ 	.short	0x010a
        /*0492*/ 	.byte	0x11
	.zero		1


	//   ....[58]....
        /*0494*/ 	.word	0x00002030
        /*0498*/ 	.word	0x000000ff
        /*049c*/ 	.word	0x00000068
        /*04a0*/ 	.short	0x010a
        /*04a2*/ 	.byte	0x07
	.zero		1


	//   ....[59]....
        /*04a4*/ 	.word	0x00002170
        /*04a8*/ 	.word	0x00000003
        /*04ac*/ 	.word	0x00000110
        /*04b0*/ 	.short	0x010a
        /*04b2*/ 	.byte	0xff
	.zero		1


	//   ....[60]....
        /*04b4*/ 	.word	0x000022c0
        /*04b8*/ 	.word	0x00000000
        /*04bc*/ 	.word	0x00000000
        /*04c0*/ 	.short	0x0101
        /*04c2*/ 	.byte	0xff
	.zero		1


	//   ....[61]....
        /*04c4*/ 	.word	0x00002880
        /*04c8*/ 	.word	0x000000ff
        /*04cc*/ 	.word	0x00000000
        /*04d0*/ 	.short	0x010a
        /*04d2*/ 	.byte	0x04
	.zero		1


	//   ....[62]....
        /*04d4*/ 	.word	0x00002910
        /*04d8*/ 	.word	0x000000ff
        /*04dc*/ 	.word	0x00000000
        /*04e0*/ 	.short	0x010a
        /*04e2*/ 	.byte	0x05
	.zero		1


	//   ....[63]....
        /*04e4*/ 	.word	0x000029a0
        /*04e8*/ 	.word	0x000000ff
        /*04ec*/ 	.word	0x00000000
        /*04f0*/ 	.short	0x010a
        /*04f2*/ 	.byte	0x05
	.zero		1


	//   ....[64]....
        /*04f4*/ 	.word	0x00002a30
        /*04f8*/ 	.word	0x000000ff
        /*04fc*/ 	.word	0x00000000
        /*0500*/ 	.short	0x010a
        /*0502*/ 	.byte	0x05
	.zero		1


	//   ....[65]....
        /*0504*/ 	.word	0x00002ac0
        /*0508*/ 	.word	0x000000ff
        /*050c*/ 	.word	0x00000000
        /*0510*/ 	.short	0x010a
        /*0512*/ 	.byte	0x05
	.zero		1


	//   ....[66]....
        /*0514*/ 	.word	0x00002b50
        /*0518*/ 	.word	0x000000ff
        /*051c*/ 	.word	0x00000000
        /*0520*/ 	.short	0x010a
        /*0522*/ 	.byte	0x05
	.zero		1


	//   ....[67]....
        /*0524*/ 	.word	0x00002be0
        /*0528*/ 	.word	0x000000ff
        /*052c*/ 	.word	0x00000000
        /*0530*/ 	.short	0x010a
        /*0532*/ 	.byte	0x05
	.zero		1


	//   ....[68]....
        /*0534*/ 	.word	0x00002c70
        /*0538*/ 	.word	0x000000ff
        /*053c*/ 	.word	0x00000000
        /*0540*/ 	.short	0x010a
        /*0542*/ 	.byte	0x05
	.zero		1


	//   ....[69]....
        /*0544*/ 	.word	0x00002d00
        /*0548*/ 	.word	0x000000ff
        /*054c*/ 	.word	0x00000000
        /*0550*/ 	.short	0x010a
        /*0552*/ 	.byte	0x05
	.zero		1


	//   ....[70]....
        /*0554*/ 	.word	0x00002d90
        /*0558*/ 	.word	0x000000ff
        /*055c*/ 	.word	0x00000000
        /*0560*/ 	.short	0x010a
        /*0562*/ 	.byte	0x05
	.zero		1


	//   ....[71]....
        /*0564*/ 	.word	0x00002e20
        /*0568*/ 	.word	0x000000ff
        /*056c*/ 	.word	0x00000000
        /*0570*/ 	.short	0x010a
        /*0572*/ 	.byte	0x05
	.zero		1


	//   ....[72]....
        /*0574*/ 	.word	0x00002eb0
        /*0578*/ 	.word	0x000000ff
        /*057c*/ 	.word	0x00000000
        /*0580*/ 	.short	0x010a
        /*0582*/ 	.byte	0x05
	.zero		1


	//   ....[73]....
        /*0584*/ 	.word	0x00002f50
        /*0588*/ 	.word	0x00000000
        /*058c*/ 	.word	0x00000000
        /*0590*/ 	.short	0x010a
        /*0592*/ 	.byte	0xff
	.zero		1


	//   ....[74]....
        /*0594*/ 	.word	0x00003070
        /*0598*/ 	.word	0x00000002
        /*059c*/ 	.word	0x00000170
        /*05a0*/ 	.short	0x010a
        /*05a2*/ 	.byte	0xff
	.zero		1


	//   ....[75]....
        /*05a4*/ 	.word	0x000030e0
        /*05a8*/ 	.word	0x00000002
        /*05ac*/ 	.word	0x00000000
        /*05b0*/ 	.short	0x0101
        /*05b2*/ 	.byte	0xff
	.zero		1


	//   ....[76]....
        /*05b4*/ 	.word	0x00003100
        /*05b8*/ 	.word	0x000000ff
        /*05bc*/ 	.word	0x00000120
        /*05c0*/ 	.short	0x010a
        /*05c2*/ 	.byte	0x04
	.zero		1


	//   ....[77]....
        /*05c4*/ 	.word	0x00003220
        /*05c8*/ 	.word	0x00000002
        /*05cc*/ 	.word	0x00000110
        /*05d0*/ 	.short	0x010a
        /*05d2*/ 	.byte	0xff
	.zero		1


	//   ....[78]....
        /*05d4*/ 	.word	0x00003320
        /*05d8*/ 	.word	0x00000002
        /*05dc*/ 	.word	0x00000000
        /*05e0*/ 	.short	0x0101
        /*05e2*/ 	.byte	0xff
	.zero		1


	//   ....[79]....
        /*05e4*/ 	.word	0x000033b0
        /*05e8*/ 	.word	0x000000ff
        /*05ec*/ 	.word	0x00000120
        /*05f0*/ 	.short	0x0106
        /*05f2*/ 	.byte	0x04
	.zero		1


	//   ....[80]....
        /*05f4*/ 	.word	0x000033d0
        /*05f8*/ 	.word	0x000000ff
        /*05fc*/ 	.word	0x00000120
        /*0600*/ 	.short	0x010a
        /*0602*/ 	.byte	0x04
	.zero		1


	//   ....[81]....
        /*0604*/ 	.word	0x00003460
        /*0608*/ 	.word	0x000000ff
        /*060c*/ 	.word	0x00000120
        /*0610*/ 	.short	0x0106
        /*0612*/ 	.byte	0x07
	.zero		1


	//   ....[82]....
        /*0614*/ 	.word	0x000034a0
        /*0618*/ 	.word	0x00000000
        /*061c*/ 	.word	0x00000120
        /*0620*/ 	.short	0x010a
        /*0622*/ 	.byte	0xff
	.zero		1


	//   ....[83]....
        /*0624*/ 	.word	0x000039f0
        /*0628*/ 	.word	0x00000000
        /*062c*/ 	.word	0x00000110
        /*0630*/ 	.short	0x010a
        /*0632*/ 	.byte	0xff
	.zero		1


	//   ....[84]....
        /*0634*/ 	.word	0x00003af0
        /*0638*/ 	.word	0x00000003
        /*063c*/ 	.word	0x00000000
        /*0640*/ 	.short	0x0101
        /*0642*/ 	.byte	0xff
	.zero		1


	//   ....[85]....
        /*0644*/ 	.word	0x00003b00
        /*0648*/ 	.word	0x000000ff
        /*064c*/ 	.word	0x00000000
        /*0650*/ 	.short	0x010a
        /*0652*/ 	.byte	0x04
	.zero		1


	//   ....[86]....
        /*0654*/ 	.word	0x00003b80
        /*0658*/ 	.word	0x000000ff
        /*065c*/ 	.word	0x00000150
        /*0660*/ 	.short	0x010a
        /*0662*/ 	.byte	0x1f
	.zero		1


	//   ....[87]....
        /*0664*/ 	.word	0x00003c60
        /*0668*/ 	.word	0x000000ff
        /*066c*/ 	.word	0x00000000
        /*0670*/ 	.short	0x010a
        /*0672*/ 	.byte	0x05
	.zero		1


	//   ....[88]....
        /*0674*/ 	.word	0x00003da0
        /*0678*/ 	.word	0x000000ff
        /*067c*/ 	.word	0x00000000
        /*0680*/ 	.short	0x010a
        /*0682*/ 	.byte	0x04
	.zero		1


	//   ....[89]....
        /*0684*/ 	.word	0x00004030
        /*0688*/ 	.word	0x000000ff
        /*068c*/ 	.word	0x00000000
        /*0690*/ 	.short	0x010a
        /*0692*/ 	.byte	0x04
	.zero		1


	//   ....[90]....
        /*0694*/ 	.word	0x000040c0
        /*0698*/ 	.word	0x000000ff
        /*069c*/ 	.word	0x00000000
        /*06a0*/ 	.short	0x010a
        /*06a2*/ 	.byte	0x05
	.zero		1


	//   ....[91]....
        /*06a4*/ 	.word	0x00004150
        /*06a8*/ 	.word	0x000000ff
        /*06ac*/ 	.word	0x00000000
        /*06b0*/ 	.short	0x010a
        /*06b2*/ 	.byte	0x05
	.zero		1


	//   ....[92]....
        /*06b4*/ 	.word	0x000041e0
        /*06b8*/ 	.word	0x000000ff
        /*06bc*/ 	.word	0x00000000
        /*06c0*/ 	.short	0x010a
        /*06c2*/ 	.byte	0x04
	.zero		1


	//   ....[93]....
        /*06c4*/ 	.word	0x000046c0
        /*06c8*/ 	.word	0x00000008
        /*06cc*/ 	.word	0x00000110
        /*06d0*/ 	.short	0x010a
        /*06d2*/ 	.byte	0xff
	.zero		1


	//   ....[94]....
        /*06d4*/ 	.word	0x00004830
        /*06d8*/ 	.word	0x00000000
        /*06dc*/ 	.word	0x00000000
        /*06e0*/ 	.short	0x0101
        /*06e2*/ 	.byte	0xff
	.zero		1


	//   ....[95]....
        /*06e4*/ 	.word	0x00004d00
        /*06e8*/ 	.word	0x000000ff
        /*06ec*/ 	.word	0x00000108
        /*06f0*/ 	.short	0x010a
        /*06f2*/ 	.byte	0x18
	.zero		1


	//   ....[96]....
        /*06f4*/ 	.word	0x00004ed0
        /*06f8*/ 	.word	0x000000ff
        /*06fc*/ 	.word	0x000000e8
        /*0700*/ 	.short	0x010a
        /*0702*/ 	.byte	0x04
	.zero		1


	//   ....[97]....
        /*0704*/ 	.word	0x000050b0
        /*0708*/ 	.word	0x000000ff
        /*070c*/ 	.word	0x000000d0
        /*0710*/ 	.short	0x010b
        /*0712*/ 	.byte	0x04
	.zero		1


	//   ....[98]....
        /*0714*/ 	.word	0x000050c0
        /*0718*/ 	.word	0x000000ff
        /*071c*/ 	.word	0x00000000
        /*0720*/ 	.short	0x0101
        /*0722*/ 	.byte	0x07
	.zero		1


	//   ....[99]....
        /*0724*/ 	.word	0x000050d0
        /*0728*/ 	.word	0x000000ff
        /*072c*/ 	.word	0x000000e8
        /*0730*/ 	.short	0x010a
        /*0732*/ 	.byte	0x05
	.zero		1


	//   ....[100]....
        /*0734*/ 	.word	0x00005320
        /*0738*/ 	.word	0x000000ff
        /*073c*/ 	.word	0x000000d0
        /*0740*/ 	.short	0x010b
        /*0742*/ 	.byte	0x05
	.zero		1


	//   ....[101]....
        /*0744*/ 	.word	0x00005330
        /*0748*/ 	.word	0x000000ff
        /*074c*/ 	.word	0x00000000
        /*0750*/ 	.short	0x0101
        /*0752*/ 	.byte	0x04
	.zero		1


	//   ....[102]....
        /*0754*/ 	.word	0x00005380
        /*0758*/ 	.word	0x000000ff
        /*075c*/ 	.word	0x00000000
        /*0760*/ 	.short	0x010a
        /*0762*/ 	.byte	0x04
	.zero		1


	//   ....[103]....
        /*0764*/ 	.word	0x00005410
        /*0768*/ 	.word	0x000000ff
        /*076c*/ 	.word	0x00000000
        /*0770*/ 	.short	0x010a
        /*0772*/ 	.byte	0x05
	.zero		1


	//   ....[104]....
        /*0774*/ 	.word	0x000054b0
        /*0778*/ 	.word	0x00000000
        /*077c*/ 	.word	0x00000000
        /*0780*/ 	.short	0x010a
        /*0782*/ 	.byte	0xff
	.zero		1


	//   ....[105]....
        /*0784*/ 	.word	0x00005810
        /*0788*/ 	.word	0x00000000
        /*078c*/ 	.word	0x00000110
        /*0790*/ 	.short	0x010a
        /*0792*/ 	.byte	0xff
	.zero		1


	//   ....[106]....
        /*0794*/ 	.word	0x000058e0
        /*0798*/ 	.word	0x00000000
        /*079c*/ 	.word	0x00000000
        /*07a0*/ 	.short	0x0101
        /*07a2*/ 	.byte	0xff
	.zero		1


	//   ....[107]....
        /*07a4*/ 	.word	0x000064f0
        /*07a8*/ 	.word	0x00000002
        /*07ac*/ 	.word	0x000000d0
        /*07b0*/ 	.short	0x010a
        /*07b2*/ 	.byte	0xff
	.zero		1


	//   ....[108]....
        /*07b4*/ 	.word	0x00006530
        /*07b8*/ 	.word	0x0000001b
        /*07bc*/ 	.word	0x00000130
        /*07c0*/ 	.short	0x010a
        /*07c2*/ 	.byte	0xff
	.zero		1


	//   ....[109]....
        /*07c4*/ 	.word	0x00006620
        /*07c8*/ 	.word	0x00000002
        /*07cc*/ 	.word	0x000000d0
        /*07d0*/ 	.short	0x010a
        /*07d2*/ 	.byte	0xff
	.zero		1


	//   ....[110]....
        /*07d4*/ 	.word	0x000067b0
        /*07d8*/ 	.word	0x0000001b
        /*07dc*/ 	.word	0x00000130
        /*07e0*/ 	.short	0x010a
        /*07e2*/ 	.byte	0xff
	.zero		1


	//   ....[111]....
        /*07e4*/ 	.word	0x00006f80
        /*07e8*/ 	.word	0x00000000
        /*07ec*/ 	.word	0x00000000
        /*07f0*/ 	.short	0x0101
        /*07f2*/ 	.byte	0xff
	.zero		1


	//   ....[112]....
        /*07f4*/ 	.word	0x00006f90
        /*07f8*/ 	.word	0x00000002
        /*07fc*/ 	.word	0x000000d0
        /*0800*/ 	.short	0x010a
        /*0802*/ 	.byte	0xff
	.zero		1


	//   ....[113]....
        /*0804*/ 	.word	0x00007050
        /*0808*/ 	.word	0x00000002
        /*080c*/ 	.word	0x000000d0
        /*0810*/ 	.short	0x010a
        /*0812*/ 	.byte	0xff
	.zero		1


	//   ....[114]....
        /*0814*/ 	.word	0x00007400
        /*0818*/ 	.word	0x000000ff
        /*081c*/ 	.word	0x00000000
        /*0820*/ 	.short	0x0101
        /*0822*/ 	.byte	0x04
	.zero		1


	//   ....[115]....
        /*0824*/ 	.word	0x00007950
        /*0828*/ 	.word	0x00000000
        /*082c*/ 	.word	0x00000000
        /*0830*/ 	.short	0x0101
        /*0832*/ 	.byte	0xff
	.zero		1


	//   ....[116]....
        /*0834*/ 	.word	0x00007c00
        /*0838*/ 	.word	0x000000ff
        /*083c*/ 	.word	0x00000000
        /*0840*/ 	.short	0x0101
        /*0842*/ 	.byte	0x04
	.zero		1


	//   ....[117]....
        /*0844*/ 	.word	0x00007c20
        /*0848*/ 	.word	0x00000000
        /*084c*/ 	.word	0x00000180
        /*0850*/ 	.short	0x010a
        /*0852*/ 	.byte	0xff
	.zero		1


	//   ....[118]....
        /*0854*/ 	.word	0x00007c80
        /*0858*/ 	.word	0x00000000
        /*085c*/ 	.word	0x00000068
        /*0860*/ 	.short	0x010a
        /*0862*/ 	.byte	0xff
	.zero		1


	//   ....[119]....
        /*0864*/ 	.word	0x00007ce0
        /*0868*/ 	.word	0x00000000
        /*086c*/ 	.word	0x00000068
        /*0870*/ 	.short	0x010a
        /*0872*/ 	.byte	0xff
	.zero		1


	//   ....[120]....
        /*0874*/ 	.word	0x00007d30
        /*0878*/ 	.word	0x00000003
        /*087c*/ 	.word	0x00000110
        /*0880*/ 	.short	0x010a
        /*0882*/ 	.byte	0xff
	.zero		1


	//   ....[121]....
        /*0884*/ 	.word	0x00007d90
        /*0888*/ 	.word	0x00000000
        /*088c*/ 	.word	0x00000000
        /*0890*/ 	.short	0x010a
        /*0892*/ 	.byte	0xff
	.zero		1


	//   ....[122]....
        /*0894*/ 	.word	0x00007df0
        /*0898*/ 	.word	0x00000000
        /*089c*/ 	.word	0x00000000
        /*08a0*/ 	.short	0x010a
        /*08a2*/ 	.byte	0xff
	.zero		1


	//   ....[123]....
        /*08a4*/ 	.word	0x00007e50
        /*08a8*/ 	.word	0x00000000
        /*08ac*/ 	.word	0x00000000
        /*08b0*/ 	.short	0x010a
        /*08b2*/ 	.byte	0xff
	.zero		1


	//   ....[124]....
        /*08b4*/ 	.word	0x00007eb0
        /*08b8*/ 	.word	0x00000000
        /*08bc*/ 	.word	0x00000000
        /*08c0*/ 	.short	0x010a
        /*08c2*/ 	.byte	0xff
	.zero		1


	//   ....[125]....
        /*08c4*/ 	.word	0x00007f10
        /*08c8*/ 	.word	0x00000000
        /*08cc*/ 	.word	0x00000000
        /*08d0*/ 	.short	0x010a
        /*08d2*/ 	.byte	0xff
	.zero		1


	//   ....[126]....
        /*08d4*/ 	.word	0x00007f70
        /*08d8*/ 	.word	0x00000000
        /*08dc*/ 	.word	0x00000000
        /*08e0*/ 	.short	0x010a
        /*08e2*/ 	.byte	0xff
	.zero		1


	//   ....[127]....
        /*08e4*/ 	.word	0x00007fd0
        /*08e8*/ 	.word	0x00000000
        /*08ec*/ 	.word	0x00000000
        /*08f0*/ 	.short	0x010a
        /*08f2*/ 	.byte	0xff
	.zero		1


	//   ....[128]....
        /*08f4*/ 	.word	0x00008030
        /*08f8*/ 	.word	0x00000000
        /*08fc*/ 	.word	0x00000000
        /*0900*/ 	.short	0x010a
        /*0902*/ 	.byte	0xff
	.zero		1


	//   ....[129]....
        /*0904*/ 	.word	0x00008090
        /*0908*/ 	.word	0x00000000
        /*090c*/ 	.word	0x00000000
        /*0910*/ 	.short	0x010a
        /*0912*/ 	.byte	0xff
	.zero		1


	//   ....[130]....
        /*0914*/ 	.word	0x000080f0
        /*0918*/ 	.word	0x00000000
        /*091c*/ 	.word	0x00000000
        /*0920*/ 	.short	0x010a
        /*0922*/ 	.byte	0xff
	.zero		1


	//   ....[131]....
        /*0924*/ 	.word	0x00008150
        /*0928*/ 	.word	0x00000000
        /*092c*/ 	.word	0x00000000
        /*0930*/ 	.short	0x010a
        /*0932*/ 	.byte	0xff
	.zero		1


	//   ....[132]....
        /*0934*/ 	.word	0x000081b0
        /*0938*/ 	.word	0x00000000
        /*093c*/ 	.word	0x00000000
        /*0940*/ 	.short	0x010a
        /*0942*/ 	.byte	0xff
	.zero		1


	//   ....[133]....
        /*0944*/ 	.word	0x00008200
        /*0948*/ 	.word	0x00000002
        /*094c*/ 	.word	0x00000170
        /*0950*/ 	.short	0x010a
        /*0952*/ 	.byte	0xff
	.zero		1


	//   ....[134]....
        /*0954*/ 	.word	0x00008260
        /*0958*/ 	.word	0x00000002
        /*095c*/ 	.word	0x00000120
        /*0960*/ 	.short	0x010a
        /*0962*/ 	.byte	0xff
	.zero		1


	//   ....[135]....
        /*0964*/ 	.word	0x000082b0
        /*0968*/ 	.word	0x00000002
        /*096c*/ 	.word	0x00000110
        /*0970*/ 	.short	0x010a
        /*0972*/ 	.byte	0xff
	.zero		1


	//   ....[136]....
        /*0974*/ 	.word	0x00008310
        /*0978*/ 	.word	0x00000000
        /*097c*/ 	.word	0x00000120
        /*0980*/ 	.short	0x010a
        /*0982*/ 	.byte	0xff
	.zero		1


	//   ....[137]....
        /*0984*/ 	.word	0x00008360
        /*0988*/ 	.word	0x00000000
        /*098c*/ 	.word	0x00000110
        /*0990*/ 	.short	0x010a
        /*0992*/ 	.byte	0xff
	.zero		1


	//   ....[138]....
        /*0994*/ 	.word	0x000083c0
        /*0998*/ 	.word	0x00000002
        /*099c*/ 	.word	0x00000150
        /*09a0*/ 	.short	0x010a
        /*09a2*/ 	.byte	0xff
	.zero		1


	//   ....[139]....
        /*09a4*/ 	.word	0x00008420
        /*09a8*/ 	.word	0x00000000
        /*09ac*/ 	.word	0x00000000
        /*09b0*/ 	.short	0x010a
        /*09b2*/ 	.byte	0xff
	.zero		1


	//   ....[140]....
        /*09b4*/ 	.word	0x00008480
        /*09b8*/ 	.word	0x00000000
        /*09bc*/ 	.word	0x00000000
        /*09c0*/ 	.short	0x010a
        /*09c2*/ 	.byte	0xff
	.zero		1


	//   ....[141]....
        /*09c4*/ 	.word	0x000084e0
        /*09c8*/ 	.word	0x00000000
        /*09cc*/ 	.word	0x00000000
        /*09d0*/ 	.short	0x010a
        /*09d2*/ 	.byte	0xff
	.zero		1


	//   ....[142]....
        /*09d4*/ 	.word	0x00008540
        /*09d8*/ 	.word	0x00000000
        /*09dc*/ 	.word	0x00000000
        /*09e0*/ 	.short	0x010a
        /*09e2*/ 	.byte	0xff
	.zero		1


	//   ....[143]....
        /*09e4*/ 	.word	0x000085a0
        /*09e8*/ 	.word	0x00000000
        /*09ec*/ 	.word	0x00000000
        /*09f0*/ 	.short	0x010a
        /*09f2*/ 	.byte	0xff
	.zero		1


	//   ....[144]....
        /*09f4*/ 	.word	0x000085f0
        /*09f8*/ 	.word	0x00000008
        /*09fc*/ 	.word	0x00000110
        /*0a00*/ 	.short	0x010a
        /*0a02*/ 	.byte	0xff
	.zero		1


	//   ....[145]....
        /*0a04*/ 	.word	0x00008650
        /*0a08*/ 	.word	0x00000000
        /*0a0c*/ 	.word	0x00000108
        /*0a10*/ 	.short	0x010a
        /*0a12*/ 	.byte	0xff
	.zero		1


	//   ....[146]....
        /*0a14*/ 	.word	0x000086b0
        /*0a18*/ 	.word	0x00000000
        /*0a1c*/ 	.word	0x000000e8
        /*0a20*/ 	.short	0x010a
        /*0a22*/ 	.byte	0xff
	.zero		1


	//   ....[147]....
        /*0a24*/ 	.word	0x00008710
        /*0a28*/ 	.word	0x00000002
        /*0a2c*/ 	.word	0x000000e8
        /*0a30*/ 	.short	0x010a
        /*0a32*/ 	.byte	0xff
	.zero		1


	//   ....[148]....
        /*0a34*/ 	.word	0x00008770
        /*0a38*/ 	.word	0x00000000
        /*0a3c*/ 	.word	0x00000000
        /*0a40*/ 	.short	0x010a
        /*0a42*/ 	.byte	0xff
	.zero		1


	//   ....[149]....
        /*0a44*/ 	.word	0x000087d0
        /*0a48*/ 	.word	0x00000000
        /*0a4c*/ 	.word	0x00000000
        /*0a50*/ 	.short	0x010a
        /*0a52*/ 	.byte	0xff
	.zero		1


	//   ....[150]....
        /*0a54*/ 	.word	0x00008820
        /*0a58*/ 	.word	0x00000000
        /*0a5c*/ 	.word	0x00000110
        /*0a60*/ 	.short	0x010a
        /*0a62*/ 	.byte	0xff
	.zero		1


	//   ....[151]....
        /*0a64*/ 	.word	0x00008870
        /*0a68*/ 	.word	0x00000002
        /*0a6c*/ 	.word	0x000000d0
        /*0a70*/ 	.short	0x010a
        /*0a72*/ 	.byte	0xff
	.zero		1


	//   ....[152]....
        /*0a74*/ 	.word	0x000088c0
        /*0a78*/ 	.word	0x0000001b
        /*0a7c*/ 	.word	0x00000130
        /*0a80*/ 	.short	0x010a
        /*0a82*/ 	.byte	0xff
	.zero		1


	//   ....[153]....
        /*0a84*/ 	.word	0x00008910
        /*0a88*/ 	.word	0x00000002
        /*0a8c*/ 	.word	0x000000d0
        /*0a90*/ 	.short	0x010a
        /*0a92*/ 	.byte	0xff
	.zero		1


	//----- nvinfo : EIATTR_NUM_MBARRIERS
	.align		4
.L_47:
        /*0a94*/ 	.byte	0x03, 0x38
        /*0a96*/ 	.short	0x0032


	//----- nvinfo : EIATTR_EXIT_INSTR_OFFSETS
	.align		4
        /*0a98*/ 	.byte	0x04, 0x1c
        /*0a9a*/ 	.short	(.L_49 - .L_48)


	//   ....[0]....
.L_48:
        /*0a9c*/ 	.word	0x00002f80


	//   ....[1]....
        /*0aa0*/ 	.word	0x00003470


	//   ....[2]....
        /*0aa4*/ 	.word	0x000034d0


	//   ....[3]....
        /*0aa8*/ 	.word	0x00004440


	//   ....[4]....
        /*0aac*/ 	.word	0x000054e0


	//   ....[5]....
        /*0ab0*/ 	.word	0x00005520


	//   ....[6]....
        /*0ab4*/ 	.word	0x00007af0


	//   ....[7]....
        /*0ab8*/ 	.word	0x00007b70


	//   ....[8]....
        /*0abc*/ 	.word	0x00007ba0


	//   ....[9]....
        /*0ac0*/ 	.word	0x00007c10


	//----- nvinfo : EIATTR_MAX_THREADS
	.align		4
.L_49:
        /*0ac4*/ 	.byte	0x04, 0x05
        /*0ac6*/ 	.short	(.L_51 - .L_50)
.L_50:
        /*0ac8*/ 	.word	0x00000100
        /*0acc*/ 	.word	0x00000001
        /*0ad0*/ 	.word	0x00000001


	//----- nvinfo : EIATTR_CRS_STACK_SIZE
	.align		4
.L_51:
        /*0ad4*/ 	.byte	0x04, 0x1e
        /*0ad6*/ 	.short	(.L_53 - .L_52)
.L_52:
        /*0ad8*/ 	.word	0x00000000


	//----- nvinfo : EIATTR_CBANK_PARAM_SIZE
	.align		4
.L_53:
        /*0adc*/ 	.byte	0x03, 0x19
        /*0ade*/ 	.short	0x0800


	//----- nvinfo : EIATTR_PARAM_CBANK
	.align		4
        /*0ae0*/ 	.byte	0x04, 0x0a
        /*0ae2*/ 	.short	(.L_55 - .L_54)
	.align		4
.L_54:
        /*0ae4*/ 	.word	index@(.nv.constant0._ZN7cutlass13device_kernelINS_4gemm6kernel13GemmUniversalIN4cute5tupleIJiiiiEEENS1_10collective13CollectiveMmaINS1_35MainloopSm100TmaUmmaWarpSpecializedILi13ELi2ELi4ENS5_IJNS4_1CILi2EEENSA_ILi1EEESC_EEEEENS5_IJNSA_ILi64EEESF_SF_EEENS_6half_tENS5_IJlSC_lEEESH_SI_NS4_8TiledMMAINS4_8MMA_AtomIJNS4_20SM100_MMA_F16BF16_SSISH_SH_fLi64ELi64ELNS4_4UMMA5MajorE0ELSN_0ELNSM_7ScaleInE0ELSO_0EEEEEENS4_6LayoutINS5_IJSC_SC_SC_EEENS5_IJNSA_ILi0EEEST_ST_EEEEENS5_IJNS4_10UnderscoreESW_SW_EEEEENS4_13SM90_TMA_LOADENS4_14ComposedLayoutINS4_7SwizzleILi3ELi4ELi3EEENS4_18smem_ptr_flag_bitsILi16EEENSR_INS5_IJNSA_ILi8EEESF_EEENS5_IJSF_SC_EEEEEEEvNS4_8identityENS4_23SM90_TMA_LOAD_MULTICASTES19_vS1A_EENS_8epilogue10collective18CollectiveEpilogueINS1D_23Sm100TmaWarpSpecializedILi3ELi2ELi16ELb1ELb0EEEJSG_NS5_IJNSR_ISF_SC_EENSR_INSA_ILi32EEESC_EEEEESH_SI_SH_SI_NS1D_6fusion15FusionCallbacksIS1H_NS1M_17LinearCombinationISH_fSH_fLNS_15FloatRoundStyleE2EEESG_S1L_JEEENS4_5SM1004TMEM4LOAD26SM100_TMEM_LOAD_16dp256b4xESZ_NS10_INS11_ILi2ELi4ELi3EEES14_NSR_INS5_IJS15_S1J_EEENS5_IJS1J_SC_EEEEEEENS4_17SM75_U32x4_LDSM_NENS4_14SM90_TMA_STOREES20_NS4_17SM90_U32x4_STSM_NENS4_39AutoVectorizingCopyWithAssumedAlignmentILi128EEEEEEvvEEEEvNT_6ParamsE)
        /*0ae8*/ 	.short	0x0380
        /*0aea*/ 	.short	0x0800


	//----- nvinfo : EIATTR_SW_WAR
	.align		4
.L_55:
        /*0aec*/ 	.byte	0x04, 0x36
        /*0aee*/ 	.short	(.L_57 - .L_56)
.L_56:
        /*0af0*/ 	.word	0x00000008
.L_57:


//--------------------- .nv.callgraph             --------------------------
	.section	.nv.callgraph,"",@"SHT_CUDA_CALLGRAPH"
	.align	4
	.sectionentsize	8
	.align		4
        /*0000*/ 	.word	0x00000000
	.align		4
        /*0004*/ 	.word	0xffffffff
	.align		4
        /*0008*/ 	.word	index@(_ZN7cutlass13device_kernelINS_4gemm6kernel13GemmUniversalIN4cute5tupleIJiiiiEEENS1_10collective13CollectiveMmaINS1_35MainloopSm100TmaUmmaWarpSpecializedILi13ELi2ELi4ENS5_IJNS4_1CILi2EEENSA_ILi1EEESC_EEEEENS5_IJNSA_ILi64EEESF_SF_EEENS_6half_tENS5_IJlSC_lEEESH_SI_NS4_8TiledMMAINS4_8MMA_AtomIJNS4_20SM100_MMA_F16BF16_SSISH_SH_fLi64ELi64ELNS4_4UMMA5MajorE0ELSN_0ELNSM_7ScaleInE0ELSO_0EEEEEENS4_6LayoutINS5_IJSC_SC_SC_EEENS5_IJNSA_ILi0EEEST_ST_EEEEENS5_IJNS4_10UnderscoreESW_SW_EEEEENS4_13SM90_TMA_LOADENS4_14ComposedLayoutINS4_7SwizzleILi3ELi4ELi3EEENS4_18smem_ptr_flag_bitsILi16EEENSR_INS5_IJNSA_ILi8EEESF_EEENS5_IJSF_SC_EEEEEEEvNS4_8identityENS4_23SM90_TMA_LOAD_MULTICASTES19_vS1A_EENS_8epilogue10collective18CollectiveEpilogueINS1D_23Sm100TmaWarpSpecializedILi3ELi2ELi16ELb1ELb0EEEJSG_NS5_IJNSR_ISF_SC_EENSR_INSA_ILi32EEESC_EEEEESH_SI_SH_SI_NS1D_6fusion15FusionCallbacksIS1H_NS1M_17LinearCombinationISH_fSH_fLNS_15FloatRoundStyleE2EEESG_S1L_JEEENS4_5SM1004TMEM4LOAD26SM100_TMEM_LOAD_16dp256b4xESZ_NS10_INS11_ILi2ELi4ELi3EEES14_NSR_INS5_IJS15_S1J_EEENS5_IJS1J_SC_EEEEEEENS4_17SM75_U32x4_LDSM_NENS4_14SM90_TMA_STOREES20_NS4_17SM90_U32x4_STSM_NENS4_39AutoVectorizingCopyWithAssumedAlignmentILi128EEEEEEvvEEEEvNT_6ParamsE)
	.align		4
        /*000c*/ 	.word	index@(__assertfail)
	.align		4
        /*0010*/ 	.word	0x00000000
	.align		4
        /*0014*/ 	.word	0xfffffffe
	.align		4
        /*0018*/ 	.word	0x00000000
	.align		4
        /*001c*/ 	.word	0xfffffffd
	.align		4
        /*0020*/ 	.word	0x00000000
	.align		4
        /*0024*/ 	.word	0xfffffffc


//--------------------- .nv.constant4             --------------------------
	.section	.nv.constant4,"a",@progbits
	.align	8
	.align		8
.nv.constant4:
        /*0000*/ 	.dword	__assertfail
	.align		8
        /*0008*/ 	.dword	__unnamed_1
	.align		8
        /*0010*/ 	.dword	__unnamed_2
	.align		8
        /*0018*/ 	.dword	_ZN39_INTERNAL_1d6396fd_4_k_cu_fd8adebb_68154cuda3std3__45__cpo5beginE
	.align		8
        /*0020*/ 	.dword	_ZN39_INTERNAL_1d6396fd_4_k_cu_fd8adebb_68154cuda3std3__45__cpo3endE
	.align		8
        /*0028*/ 	.dword	_ZN39_INTERNAL_1d6396fd_4_k_cu_fd8adebb_68154cuda3std3__45__cpo6cbeginE
	.align		8
        /*0030*/ 	.dword	_ZN39_INTERNAL_1d6396fd_4_k_cu_fd8adebb_68154cuda3std3__45__cpo4cendE
	.align		8
        /*0038*/ 	.dword	_ZN39_INTERNAL_1d6396fd_4_k_cu_fd8adebb_68154cuda3std3__441_GLOBAL__N__1d6396fd_4_k_cu_fd8adebb_68156ignoreE
	.align		8
        /*0040*/ 	.dword	_ZN39_INTERNAL_1d6396fd_4_k_cu_fd8adebb_68154cuda3std3__419piecewise_constructE
	.align		8
        /*0048*/ 	.dword	_ZN39_INTERNAL_1d6396fd_4_k_cu_fd8adebb_68154cuda3std3__48in_placeE
	.align		8
        /*0050*/ 	.dword	_ZN39_INTERNAL_1d6396fd_4_k_cu_fd8adebb_68154cuda3std6ranges3__45__cpo4swapE
	.align		8
        /*0058*/ 	.dword	_ZN39_INTERNAL_1d6396fd_4_k_cu_fd8adebb_68154cuda3std6ranges3__45__cpo9iter_moveE
	.align		8
        /*0060*/ 	.dword	_ZN39_INTERNAL_1d6396fd_4_k_cu_fd8adebb_68154cute7productE
	.align		8
        /*0068*/ 	.dword	_ZN39_INTERNAL_1d6396fd_4_k_cu_fd8adebb_68154cute1_E
	.align		8
        /*0070*/ 	.dword	$str$25
	.align		8
        /*0078*/ 	.dword	$str$26
	.align		8
        /*0080*/ 	.dword	$str$27
	.align		8
        /*0088*/ 	.dword	$str$28


//--------------------- .text._ZN7cutlass13device_kernelINS_4gemm6kernel13GemmUniversalIN4cute5tupleIJiiiiEEENS1_10collective13CollectiveMmaINS1_35MainloopSm100TmaUmmaWarpSpecializedILi13ELi2ELi4ENS5_IJNS4_1CILi2EEENSA_ILi1EEESC_EEEEENS5_IJNSA_ILi64EEESF_SF_EEENS_6half_tENS5_IJlSC_lEEESH_SI_NS4_8TiledMMAINS4_8MMA_AtomIJNS4_20SM100_MMA_F16BF16_SSISH_SH_fLi64ELi64ELNS4_4UMMA5MajorE0ELSN_0ELNSM_7ScaleInE0ELSO_0EEEEEENS4_6LayoutINS5_IJSC_SC_SC_EEENS5_IJNSA_ILi0EEEST_ST_EEEEENS5_IJNS4_10UnderscoreESW_SW_EEEEENS4_13SM90_TMA_LOADENS4_14ComposedLayoutINS4_7SwizzleILi3ELi4ELi3EEENS4_18smem_ptr_flag_bitsILi16EEENSR_INS5_IJNSA_ILi8EEESF_EEENS5_IJSF_SC_EEEEEEEvNS4_8identityENS4_23SM90_TMA_LOAD_MULTICASTES19_vS1A_EENS_8epilogue10collective18CollectiveEpilogueINS1D_23Sm100TmaWarpSpecializedILi3ELi2ELi16ELb1ELb0EEEJSG_NS5_IJNSR_ISF_SC_EENSR_INSA_ILi32EEESC_EEEEESH_SI_SH_SI_NS1D_6fusion15FusionCallbacksIS1H_NS1M_17LinearCombinationISH_fSH_fLNS_15FloatRoundStyleE2EEESG_S1L_JEEENS4_5SM1004TMEM4LOAD26SM100_TMEM_LOAD_16dp256b4xESZ_NS10_INS11_ILi2ELi4ELi3EEES14_NSR_INS5_IJS15_S1J_EEENS5_IJS1J_SC_EEEEEEENS4_17SM75_U32x4_LDSM_NENS4_14SM90_TMA_STOREES20_NS4_17SM90_U32x4_STSM_NENS4_39AutoVectorizingCopyWithAssumedAlignmentILi128EEEEEEvvEEEEvNT_6ParamsE --------------------------
	.section	.text._ZN7cutlass13device_kernelINS_4gemm6kernel13GemmUniversalIN4cute5tupleIJiiiiEEENS1_10collective13CollectiveMmaINS1_35MainloopSm100TmaUmmaWarpSpecializedILi13ELi2ELi4ENS5_IJNS4_1CILi2EEENSA_ILi1EEESC_EEEEENS5_IJNSA_ILi64EEESF_SF_EEENS_6half_tENS5_IJlSC_lEEESH_SI_NS4_8TiledMMAINS4_8MMA_AtomIJNS4_20SM100_MMA_F16BF16_SSISH_SH_fLi64ELi64ELNS4_4UMMA5MajorE0ELSN_0ELNSM_7ScaleInE0ELSO_0EEEEEENS4_6LayoutINS5_IJSC_SC_SC_EEENS5_IJNSA_ILi0EEEST_ST_EEEEENS5_IJNS4_10UnderscoreESW_SW_EEEEENS4_13SM90_TMA_LOADENS4_14ComposedLayoutINS4_7SwizzleILi3ELi4ELi3EEENS4_18smem_ptr_flag_bitsILi16EEENSR_INS5_IJNSA_ILi8EEESF_EEENS5_IJSF_SC_EEEEEEEvNS4_8identityENS4_23SM90_TMA_LOAD_MULTICASTES19_vS1A_EENS_8epilogue10collective18CollectiveEpilogueINS1D_23Sm100TmaWarpSpecializedILi3ELi2ELi16ELb1ELb0EEEJSG_NS5_IJNSR_ISF_SC_EENSR_INSA_ILi32EEESC_EEEEESH_SI_SH_SI_NS1D_6fusion15FusionCallbacksIS1H_NS1M_17LinearCombinationISH_fSH_fLNS_15FloatRoundStyleE2EEESG_S1L_JEEENS4_5SM1004TMEM4LOAD26SM100_TMEM_LOAD_16dp256b4xESZ_NS10_INS11_ILi2ELi4ELi3EEES14_NSR_INS5_IJS15_S1J_EEENS5_IJS1J_SC_EEEEEEENS4_17SM75_U32x4_LDSM_NENS4_14SM90_TMA_STOREES20_NS4_17SM90_U32x4_STSM_NENS4_39AutoVectorizingCopyWithAssumedAlignmentILi128EEEEEEvvEEEEvNT_6ParamsE,"ax",@progbits
	.align	128
.text._ZN7cutlass13device_kernelINS_4gemm6kernel13GemmUniversalIN4cute5tupleIJiiiiEEENS1_10collective13CollectiveMmaINS1_35MainloopSm100TmaUmmaWarpSpecializedILi13ELi2ELi4ENS5_IJNS4_1CILi2EEENSA_ILi1EEESC_EEEEENS5_IJNSA_ILi64EEESF_SF_EEENS_6half_tENS5_IJlSC_lEEESH_SI_NS4_8TiledMMAINS4_8MMA_AtomIJNS4_20SM100_MMA_F16BF16_SSISH_SH_fLi64ELi64ELNS4_4UMMA5MajorE0ELSN_0ELNSM_7ScaleInE0ELSO_0EEEEEENS4_6LayoutINS5_IJSC_SC_SC_EEENS5_IJNSA_ILi0EEEST_ST_EEEEENS5_IJNS4_10UnderscoreESW_SW_EEEEENS4_13SM90_TMA_LOADENS4_14ComposedLayoutINS4_7SwizzleILi3ELi4ELi3EEENS4_18smem_ptr_flag_bitsILi16EEENSR_INS5_IJNSA_ILi8EEESF_EEENS5_IJSF_SC_EEEEEEEvNS4_8identityENS4_23SM90_TMA_LOAD_MULTICASTES19_vS1A_EENS_8epilogue10collective18CollectiveEpilogueINS1D_23Sm100TmaWarpSpecializedILi3ELi2ELi16ELb1ELb0EEEJSG_NS5_IJNSR_ISF_SC_EENSR_INSA_ILi32EEESC_EEEEESH_SI_SH_SI_NS1D_6fusion15FusionCallbacksIS1H_NS1M_17LinearCombinationISH_fSH_fLNS_15FloatRoundStyleE2EEESG_S1L_JEEENS4_5SM1004TMEM4LOAD26SM100_TMEM_LOAD_16dp256b4xESZ_NS10_INS11_ILi2ELi4ELi3EEES14_NSR_INS5_IJS15_S1J_EEENS5_IJS1J_SC_EEEEEEENS4_17SM75_U32x4_LDSM_NENS4_14SM90_TMA_STOREES20_NS4_17SM90_U32x4_STSM_NENS4_39AutoVectorizingCopyWithAssumedAlignmentILi128EEEEEEvvEEEEvNT_6ParamsE:
        .type           _ZN7cutlass13device_kernelINS_4gemm6kernel13GemmUniversalIN4cute5tupleIJiiiiEEENS1_10collective13CollectiveMmaINS1_35MainloopSm100TmaUmmaWarpSpecializedILi13ELi2ELi4ENS5_IJNS4_1CILi2EEENSA_ILi1EEESC_EEEEENS5_IJNSA_ILi64EEESF_SF_EEENS_6half_tENS5_IJlSC_lEEESH_SI_NS4_8TiledMMAINS4_8MMA_AtomIJNS4_20SM100_MMA_F16BF16_SSISH_SH_fLi64ELi64ELNS4_4UMMA5MajorE0ELSN_0ELNSM_7ScaleInE0ELSO_0EEEEEENS4_6LayoutINS5_IJSC_SC_SC_EEENS5_IJNSA_ILi0EEEST_ST_EEEEENS5_IJNS4_10UnderscoreESW_SW_EEEEENS4_13SM90_TMA_LOADENS4_14ComposedLayoutINS4_7SwizzleILi3ELi4ELi3EEENS4_18smem_ptr_flag_bitsILi16EEENSR_INS5_IJNSA_ILi8EEESF_EEENS5_IJSF_SC_EEEEEEEvNS4_8identityENS4_23SM90_TMA_LOAD_MULTICASTES19_vS1A_EENS_8epilogue10collective18CollectiveEpilogueINS1D_23Sm100TmaWarpSpecializedILi3ELi2ELi16ELb1ELb0EEEJSG_NS5_IJNSR_ISF_SC_EENSR_INSA_ILi32EEESC_EEEEESH_SI_SH_SI_NS1D_6fusion15FusionCallbacksIS1H_NS1M_17LinearCombinationISH_fSH_fLNS_15FloatRoundStyleE2EEESG_S1L_JEEENS4_5SM1004TMEM4LOAD26SM100_TMEM_LOAD_16dp256b4xESZ_NS10_INS11_ILi2ELi4ELi3EEES14_NSR_INS5_IJS15_S1J_EEENS5_IJS1J_SC_EEEEEEENS4_17SM75_U32x4_LDSM_NENS4_14SM90_TMA_STOREES20_NS4_17SM90_U32x4_STSM_NENS4_39AutoVectorizingCopyWithAssumedAlignmentILi128EEEEEEvvEEEEvNT_6ParamsE,@function
        .size           _ZN7cutlass13device_kernelINS_4gemm6kernel13GemmUniversalIN4cute5tupleIJiiiiEEENS1_10collective13CollectiveMmaINS1_35MainloopSm100TmaUmmaWarpSpecializedILi13ELi2ELi4ENS5_IJNS4_1CILi2EEENSA_ILi1EEESC_EEEEENS5_IJNSA_ILi64EEESF_SF_EEENS_6half_tENS5_IJlSC_lEEESH_SI_NS4_8TiledMMAINS4_8MMA_AtomIJNS4_20SM100_MMA_F16BF16_SSISH_SH_fLi64ELi64ELNS4_4UMMA5MajorE0ELSN_0ELNSM_7ScaleInE0ELSO_0EEEEEENS4_6LayoutINS5_IJSC_SC_SC_EEENS5_IJNSA_ILi0EEEST_ST_EEEEENS5_IJNS4_10UnderscoreESW_SW_EEEEENS4_13SM90_TMA_LOADENS4_14ComposedLayoutINS4_7SwizzleILi3ELi4ELi3EEENS4_18smem_ptr_flag_bitsILi16EEENSR_INS5_IJNSA_ILi8EEESF_EEENS5_IJSF_SC_EEEEEEEvNS4_8identityENS4_23SM90_TMA_LOAD_MULTICASTES19_vS1A_EENS_8epilogue10collective18CollectiveEpilogueINS1D_23Sm100TmaWarpSpecializedILi3ELi2ELi16ELb1ELb0EEEJSG_NS5_IJNSR_ISF_SC_EENSR_INSA_ILi32EEESC_EEEEESH_SI_SH_SI_NS1D_6fusion15FusionCallbacksIS1H_NS1M_17LinearCombinationISH_fSH_fLNS_15FloatRoundStyleE2EEESG_S1L_JEEENS4_5SM1004TMEM4LOAD26SM100_TMEM_LOAD_16dp256b4xESZ_NS10_INS11_ILi2ELi4ELi3EEES14_NSR_INS5_IJS15_S1J_EEENS5_IJS1J_SC_EEEEEEENS4_17SM75_U32x4_LDSM_NENS4_14SM90_TMA_STOREES20_NS4_17SM90_U32x4_STSM_NENS4_39AutoVectorizingCopyWithAssumedAlignmentILi128EEEEEEvvEEEEvNT_6ParamsE,(.L_x_189 - _ZN7cutlass13device_kernelINS_4gemm6kernel13GemmUniversalIN4cute5tupleIJiiiiEEENS1_10collective13CollectiveMmaINS1_35MainloopSm100TmaUmmaWarpSpecializedILi13ELi2ELi4ENS5_IJNS4_1CILi2EEENSA_ILi1EEESC_EEEEENS5_IJNSA_ILi64EEESF_SF_EEENS_6half_tENS5_IJlSC_lEEESH_SI_NS4_8TiledMMAINS4_8MMA_AtomIJNS4_20SM100_MMA_F16BF16_SSISH_SH_fLi64ELi64ELNS4_4UMMA5MajorE0ELSN_0ELNSM_7ScaleInE0ELSO_0EEEEEENS4_6LayoutINS5_IJSC_SC_SC_EEENS5_IJNSA_ILi0EEEST_ST_EEEEENS5_IJNS4_10UnderscoreESW_SW_EEEEENS4_13SM90_TMA_LOADENS4_14ComposedLayoutINS4_7SwizzleILi3ELi4ELi3EEENS4_18smem_ptr_flag_bitsILi16EEENSR_INS5_IJNSA_ILi8EEESF_EEENS5_IJSF_SC_EEEEEEEvNS4_8identityENS4_23SM90_TMA_LOAD_MULTICASTES19_vS1A_EENS_8epilogue10collective18CollectiveEpilogueINS1D_23Sm100TmaWarpSpecializedILi3ELi2ELi16ELb1ELb0EEEJSG_NS5_IJNSR_ISF_SC_EENSR_INSA_ILi32EEESC_EEEEESH_SI_SH_SI_NS1D_6fusion15FusionCallbacksIS1H_NS1M_17LinearCombinationISH_fSH_fLNS_15FloatRoundStyleE2EEESG_S1L_JEEENS4_5SM1004TMEM4LOAD26SM100_TMEM_LOAD_16dp256b4xESZ_NS10_INS11_ILi2ELi4ELi3EEES14_NSR_INS5_IJS15_S1J_EEENS5_IJS1J_SC_EEEEEEENS4_17SM75_U32x4_LDSM_NENS4_14SM90_TMA_STOREES20_NS4_17SM90_U32x4_STSM_NENS4_39AutoVectorizingCopyWithAssumedAlignmentILi128EEEEEEvvEEEEvNT_6ParamsE)
        .other          _ZN7cutlass13device_kernelINS_4gemm6kernel13GemmUniversalIN4cute5tupleIJiiiiEEENS1_10collective13CollectiveMmaINS1_35MainloopSm100TmaUmmaWarpSpecializedILi13ELi2ELi4ENS5_IJNS4_1CILi2EEENSA_ILi1EEESC_EEEEENS5_IJNSA_ILi64EEESF_SF_EEENS_6half_tENS5_IJlSC_lEEESH_SI_NS4_8TiledMMAINS4_8MMA_AtomIJNS4_20SM100_MMA_F16BF16_SSISH_SH_fLi64ELi64ELNS4_4UMMA5MajorE0ELSN_0ELNSM_7ScaleInE0ELSO_0EEEEEENS4_6LayoutINS5_IJSC_SC_SC_EEENS5_IJNSA_ILi0EEEST_ST_EEEEENS5_IJNS4_10UnderscoreESW_SW_EEEEENS4_13SM90_TMA_LOADENS4_14ComposedLayoutINS4_7SwizzleILi3ELi4ELi3EEENS4_18smem_ptr_flag_bitsILi16EEENSR_INS5_IJNSA_ILi8EEESF_EEENS5_IJSF_SC_EEEEEEEvNS4_8identityENS4_23SM90_TMA_LOAD_MULTICASTES19_vS1A_EENS_8epilogue10collective18CollectiveEpilogueINS1D_23Sm100TmaWarpSpecializedILi3ELi2ELi16ELb1ELb0EEEJSG_NS5_IJNSR_ISF_SC_EENSR_INSA_ILi32EEESC_EEEEESH_SI_SH_SI_NS1D_6fusion15FusionCallbacksIS1H_NS1M_17LinearCombinationISH_fSH_fLNS_15FloatRoundStyleE2EEESG_S1L_JEEENS4_5SM1004TMEM4LOAD26SM100_TMEM_LOAD_16dp256b4xESZ_NS10_INS11_ILi2ELi4ELi3EEES14_NSR_INS5_IJS15_S1J_EEENS5_IJS1J_SC_EEEEEEENS4_17SM75_U32x4_LDSM_NENS4_14SM90_TMA_STOREES20_NS4_17SM90_U32x4_STSM_NENS4_39AutoVectorizingCopyWithAssumedAlignmentILi128EEEEEEvvEEEEvNT_6ParamsE,@"STO_CUDA_ENTRY STV_DEFAULT"
_ZN7cutlass13device_kernelINS_4gemm6kernel13GemmUniversalIN4cute5tupleIJiiiiEEENS1_10collective13CollectiveMmaINS1_35MainloopSm100TmaUmmaWarpSpecializedILi13ELi2ELi4ENS5_IJNS4_1CILi2EEENSA_ILi1EEESC_EEEEENS5_IJNSA_ILi64EEESF_SF_EEENS_6half_tENS5_IJlSC_lEEESH_SI_NS4_8TiledMMAINS4_8MMA_AtomIJNS4_20SM100_MMA_F16BF16_SSISH_SH_fLi64ELi64ELNS4_4UMMA5MajorE0ELSN_0ELNSM_7ScaleInE0ELSO_0EEEEEENS4_6LayoutINS5_IJSC_SC_SC_EEENS5_IJNSA_ILi0EEEST_ST_EEEEENS5_IJNS4_10UnderscoreESW_SW_EEEEENS4_13SM90_TMA_LOADENS4_14ComposedLayoutINS4_7SwizzleILi3ELi4ELi3EEENS4_18smem_ptr_flag_bitsILi16EEENSR_INS5_IJNSA_ILi8EEESF_EEENS5_IJSF_SC_EEEEEEEvNS4_8identityENS4_23SM90_TMA_LOAD_MULTICASTES19_vS1A_EENS_8epilogue10collective18CollectiveEpilogueINS1D_23Sm100TmaWarpSpecializedILi3ELi2ELi16ELb1ELb0EEEJSG_NS5_IJNSR_ISF_SC_EENSR_INSA_ILi32EEESC_EEEEESH_SI_SH_SI_NS1D_6fusion15FusionCallbacksIS1H_NS1M_17LinearCombinationISH_fSH_fLNS_15FloatRoundStyleE2EEESG_S1L_JEEENS4_5SM1004TMEM4LOAD26SM100_TMEM_LOAD_16dp256b4xESZ_NS10_INS11_ILi2ELi4ELi3EEES14_NSR_INS5_IJS15_S1J_EEENS5_IJS1J_SC_EEEEEEENS4_17SM75_U32x4_LDSM_NENS4_14SM90_TMA_STOREES20_NS4_17SM90_U32x4_STSM_NENS4_39AutoVectorizingCopyWithAssumedAlignmentILi128EEEEEEvvEEEEvNT_6ParamsE:
[----:B------:R-:W1:Y:S01]  /*0000*/  LDC R1, c[0x0][0x37c] ;  /* 0x0000df00ff017b82 */ /* 0x000e620000000800 */
[----:B------:R-:W2:Y:S01]  /*0010*/  S2R R55, SR_TID.X ;  /* 0x0000000000377919 */ /* 0x000ea20000002100 */
[----:B------:R-:W3:Y:S01]  /*0020*/  LDCU.64 UR8, c[0x0][0x890] ;  /* 0x00011200ff0877ac */ /* 0x000ee20008000a00 */
[----:B------:R-:W-:Y:S02]  /*0030*/  PRMT R45, RZ, 0x7610, R45 ;  /* 0x00007610ff2d7816 */ /* 0x000fe4000000002d */
[----:B------:R-:W-:Y:S01]  /*0040*/  ELECT P3, URZ, PT ;  /* 0x0000000000ff782f */ /* 0x000fe20003860000 */
[----:B---3--:R-:W-:-:S04]  /*0050*/  UISETP.NE.U32.AND UP0, UPT, UR8, URZ, UPT ;  /* 0x000000ff0800728c */ /* 0x008fc8000bf05070 */
[----:B------:R-:W-:Y:S01]  /*0060*/  UISETP.NE.AND.EX UP0, UPT, UR9, URZ, UPT, UP0 ;  /* 0x000000ff0900728c */ /* 0x000fe2000bf05300 */
[----:B--2---:R-:W-:-:S05]  /*0070*/  SHF.R.U32.HI R46, RZ, 0x5, R55 ;  /* 0x00000005ff2e7819 */ /* 0x004fca0000011637 */
[----:B------:R-:W2:Y:S02]  /*0080*/  SHFL.IDX PT, R0, R46, RZ, 0x1f ;  /* 0x00001fff2e007589 */ /* 0x000ea400000e0000 */
[----:B--2---:R-:W-:Y:S01]  /*0090*/  R2UR UR18, R0 ;  /* 0x00000000001272ca */ /* 0x004fe200000e0000 */
[----:B-1----:R-:W-:-:S14]  /*00a0*/  BRA.U UP0, `(.L_x_0) ;  /* 0x0000000100307547 */ /* 0x002fdc000b800000 */
[----:B------:R-:W1:Y:S02]  /*00b0*/  LDCU.64 UR4, c[0x0][0x888] ;  /* 0x00011100ff0477ac */ /* 0x000e640008000a00 */
[----:B-1----:R-:W-:-:S04]  /*00c0*/  UISETP.NE.U32.AND UP0, UPT, UR4, URZ, UPT ;  /* 0x000000ff0400728c */ /* 0x002fc8000bf05070 */
[----:B------:R-:W-:-:S09]  /*00d0*/  UISETP.NE.AND.EX UP0, UPT, UR5, URZ, UPT, UP0 ;  /* 0x000000ff0500728c */ /* 0x000fd2000bf05300 */
[----:B------:R-:W-:Y:S05]  /*00e0*/  BRA.U !UP0, `(.L_x_1) ;  /* 0x0000000108147547 */ /* 0x000fea000b800000 */
[----:B------:R-:W1:Y:S01]  /*00f0*/  LDC.64 R26, c[0x0][0x888] ;  /* 0x00022200ff1a7b82 */ /* 0x000e620000000a00 */
[----:B------:R-:W1:Y:S02]  /*0100*/  LDCU.64 UR4, c[0x0][0x358] ;  /* 0x00006b00ff0477ac */ /* 0x000e640008000a00 */
[----:B-1----:R1:W5:Y:S01]  /*0110*/  LDG.E R26, desc[UR4][R26.64] ;  /* 0x000000041a1a7981 */ /* 0x002362000c1e1900 */
[----:B------:R-:W-:Y:S01]  /*0120*/  HFMA2 R45, -RZ, RZ, 0, 5.9604644775390625e-08 ;  /* 0x00000001ff2d7431 */ /* 0x000fe200000001ff */
[----:B------:R-:W-:Y:S05]  /*0130*/  BRA `(.L_x_0) ;  /* 0x00000000000c7947 */ /* 0x000fea0003800000 */
.L_x_1:
[----:B------:R-:W1:Y:S01]  /*0140*/  LDCU UR4, c[0x0][0x880] ;  /* 0x00011000ff0477ac */ /* 0x000e620008000800 */
[----:B------:R-:W-:Y:S01]  /*0150*/  HFMA2 R45, -RZ, RZ, 0, 5.9604644775390625e-08 ;  /* 0x00000001ff2d7431 */ /* 0x000fe200000001ff */
[----:B-1----:R-:W-:-:S07]  /*0160*/  MOV R26, UR4 ;  /* 0x00000004001a7c02 */ /* 0x002fce0008000f00 */
.L_x_0:
[----:B------:R-:W2:Y:S02]  /*0170*/  LDCU.64 UR4, c[0x0][0x8b0] ;  /* 0x00011600ff0477ac */ /* 0x000ea40008000a00 */
[----:B--2---:R-:W-:-:S04]  /*0180*/  UISETP.NE.U32.AND UP0, UPT, UR4, URZ, UPT ;  /* 0x000000ff0400728c */ /* 0x004fc8000bf05070 */
[----:B------:R-:W-:-:S09]  /*0190*/  UISETP.NE.AND.EX UP0, UPT, UR5, URZ, UPT, UP0 ;  /* 0x000000ff0500728c */ /* 0x000fd2000bf05300 */
[----:B------:R-:W-:Y:S05]  /*01a0*/  BRA.U UP0, `(.L_x_2) ;  /* 0x0000000100287547 */ /* 0x000fea000b800000 */
[----:B------:R-:W2:Y:S02]  /*01b0*/  LDCU.64 UR4, c[0x0][0x8a8] ;  /* 0x00011500ff0477ac */ /* 0x000ea40008000a00 */
[----:B--2---:R-:W-:-:S04]  /*01c0*/  UISETP.NE.U32.AND UP0, UPT, UR4, URZ, UPT ;  /* 0x000000ff0400728c */ /* 0x004fc8000bf05070 */
[----:B------:R-:W-:-:S09]  /*01d0*/  UISETP.NE.AND.EX UP0, UPT, UR5, URZ, UPT, UP0 ;  /* 0x000000ff0500728c */ /* 0x000fd2000bf05300 */
[----:B------:R-:W-:Y:S05]  /*01e0*/  BRA.U !UP0, `(.L_x_3) ;  /* 0x0000000108107547 */ /* 0x000fea000b800000 */
[----:B------:R-:W2:Y:S01]  /*01f0*/  LDC.64 R24, c[0x0][0x8a8] ;  /* 0x00022a00ff187b82 */ /* 0x000ea20000000a00 */
[----:B------:R-:W2:Y:S02]  /*0200*/  LDCU.64 UR4, c[0x0][0x358] ;  /* 0x00006b00ff0477ac */ /* 0x000ea40008000a00 */
[----:B--2---:R2:W5:Y:S01]  /*0210*/  LDG.E R24, desc[UR4][R24.64] ;  /* 0x0000000418187981 */ /* 0x004562000c1e1900 */
[----:B------:R-:W-:Y:S05]  /*0220*/  BRA `(.L_x_2) ;  /* 0x0000000000087947 */ /* 0x000fea0003800000 */
.L_x_3:
[----:B------:R-:W2:Y:S02]  /*0230*/  LDCU UR4, c[0x0][0x8a0] ;  /* 0x00011400ff0477ac */ /* 0x000ea40008000800 */
[----:B--2---:R-:W-:Y:S02]  /*0240*/  MOV R24, UR4 ;  /* 0x0000000400187c02 */ /* 0x004fe40008000f00 */
.L_x_2:
[----:B------:R-:W-:Y:S01]  /*0250*/  IMAD.U32 R0, RZ, RZ, UR18 ;  /* 0x00000012ff007e24 */ /* 0x000fe2000f8e00ff */
[----:B------:R-:W-:Y:S04]  /*0260*/  BSSY.RECONVERGENT B0, `(.L_x_4) ;  /* 0x000000c000007945 */ /* 0x000fe80003800200 */
[C---:B------:R-:W-:Y:S02]  /*0270*/  ISETP.NE.OR P1, PT, R0.reuse, 0x1, !P3 ;  /* 0x000000010000780c */ /* 0x040fe40005f25670 */
[----:B------:R-:W-:-:S11]  /*0280*/  ISETP.NE.OR P0, PT, R0, 0x3, !P3 ;  /* 0x000000030000780c */ /* 0x000fd60005f05670 */
[----:B------:R-:W-:Y:S05]  /*0290*/  @P1 BRA `(.L_x_5) ;  /* 0x0000000000201947 */ /* 0x000fea0003800000 */
[----:B------:R-:W3:Y:S02]  /*02a0*/  LDCU.64 UR4, c[0x0][0x348] ;  /* 0x00006900ff0477ac */ /* 0x000ee40008000a00 */
[----:B---3--:R-:W-:Y:S02]  /*02b0*/  UIADD3 UR6, UP1, UPT, UR4, 0x80, URZ ;  /* 0x0000008004067890 */ /* 0x008fe4000ff3e0ff */
[----:B------:R-:W-:Y:S02]  /*02c0*/  UIADD3 UR4, UP0, UPT, UR4, 0x180, URZ ;  /* 0x0000018004047890 */ /* 0x000fe4000ff1e0ff */
[----:B------:R-:W-:Y:S02]  /*02d0*/  UIADD3.X UR7, UPT, UPT, URZ, UR5, URZ, UP1, !UPT ;  /* 0x00000005ff077290 */ /* 0x000fe40008ffe4ff */
[----:B------:R-:W-:-:S07]  /*02e0*/  UIADD3.X UR5, UPT, UPT, URZ, UR5, URZ, UP0, !UPT ;  /* 0x00000005ff057290 */ /* 0x000fce00087fe4ff */
[----:B------:R3:W-:Y:S02]  /*02f0*/  UTMACCTL.PF [UR6] ;  /* 0x00000000060079b9 */ /* 0x0007e40008040000 */
[----:B------:R3:W-:Y:S02]  /*0300*/  UTMACCTL.PF [UR4] ;  /* 0x00000000040079b9 */ /* 0x0007e40008040000 */
[----:B---3--:R-:W-:Y:S01]  /*0310*/  NOP ;  /* 0x0000000000007918 */ /* 0x008fe20000000000 */
.L_x_5:
[----:B------:R-:W-:Y:S05]  /*0320*/  BSYNC.RECONVERGENT B0 ;  /* 0x0000000000007941 */ /* 0x000fea0003800200 */
.L_x_4:
[----:B------:R-:W-:Y:S04]  /*0330*/  BSSY.RECONVERGENT B0, `(.L_x_6) ;  /* 0x000000a000007945 */ /* 0x000fe80003800200 */
        /* <DEDUP_REMOVED lines=9> */
.L_x_7:
[----:B------:R-:W-:Y:S05]  /*03d0*/  BSYNC.RECONVERGENT B0 ;  /* 0x0000000000007941 */ /* 0x000fea0003800200 */
.L_x_6:
[----:B------:R-:W3:Y:S01]  /*03e0*/  LDCU.64 UR4, c[0x0][0x888] ;  /* 0x00011100ff0477ac */ /* 0x000ee20008000a00 */
[----:B------:R-:W-:Y:S02]  /*03f0*/  UISETP.EQ.U32.AND UP2, UPT, UR8, URZ, UPT ;  /* 0x000000ff0800728c */ /* 0x000fe4000bf42070 */
[----:B------:R-:W-:Y:S02]  /*0400*/  UPLOP3.LUT UP3, UPT, UPT, UPT, UPT, 0x80, 0x8 ;  /* 0x000000000008789c */ /* 0x000fe40003f6f070 */
[----:B---3--:R-:W-:-:S04]  /*0410*/  UISETP.NE.U32.AND UP0, UPT, UR4, URZ, UPT ;  /* 0x000000ff0400728c */ /* 0x008fc8000bf05070 */
[----:B------:R-:W-:-:S04]  /*0420*/  UISETP.NE.AND.EX UP1, UPT, UR5, URZ, UPT, UP0 ;  /* 0x000000ff0500728c */ /* 0x000fc8000bf25300 */
[----:B------:R-:W-:-:S04]  /*0430*/  UISETP.EQ.OR.EX UP4, UPT, UR9, URZ, !UP1, UP2 ;  /* 0x000000ff0900728c */ /* 0x000fc8000cf82720 */
[----:B------:R-:W-:-:S06]  /*0440*/  UP2UR UR4, UPR, URZ, 0x10 ;  /* 0x00000010ff047883 */ /* 0x000fcc0008000000 */
[----:B------:R-:W-:Y:S01]  /*0450*/  MOV R49, UR4 ;  /* 0x0000000400317c02 */ /* 0x000fe20008000f00 */
[----:B------:R-:W-:Y:S06]  /*0460*/  BRA.U !UP4, `(.L_x_8) ;  /* 0x000000010c207547 */ /* 0x000fec000b800000 */
[----:B------:R-:W-:Y:S01]  /*0470*/  UISETP.NE.U32.AND UP2, UPT, UR8, URZ, UPT ;  /* 0x000000ff0800728c */ /* 0x000fe2000bf45070 */
[----:B-----5:R-:W-:Y:S01]  /*0480*/  FSETP.NEU.AND P0, PT, R26, RZ, PT ;  /* 0x000000ff1a00720b */ /* 0x020fe20003f0d000 */
[----:B------:R-:W-:Y:S02]  /*0490*/  USEL UR4, URZ, 0xffffffff, UP1 ;  /* 0xffffffffff047887 */ /* 0x000fe40008800000 */
[----:B------:R-:W-:-:S10]  /*04a0*/  UISETP.NE.AND.EX UP2, UPT, UR9, URZ, UPT, UP2 ;  /* 0x000000ff0900728c */ /* 0x000fd4000bf45320 */
[----:B------:R-:W-:Y:S01]  /*04b0*/  VOTEU.ANY UP0, P0 ;  /* 0x0000000000ff7886 */ /* 0x000fe20000000100 */
[----:B------:R-:W-:-:S04]  /*04c0*/  @!UP2 USEL UR4, URZ, 0xffffffff, UP0 ;  /* 0xffffffffff04a887 */ /* 0x000fc80008000000 */
[----:B------:R-:W-:-:S04]  /*04d0*/  ULOP3.LUT UR4, UR4, 0x1, URZ, 0xc0, !UPT ;  /* 0x0000000104047892 */ /* 0x000fc8000f8ec0ff */
[----:B------:R-:W-:-:S11]  /*04e0*/  UISETP.NE.U32.AND UP3, UPT, UR4, 0x1, UPT ;  /* 0x000000010400788c */ /* 0x000fd6000bf65070 */
.L_x_8:
[----:B------:R-:W3:Y:S02]  /*04f0*/  SHFL.IDX PT, R2, R46, RZ, 0x1f ;  /* 0x00001fff2e027589 */ /* 0x000ee400000e0000 */
[----:B---3--:R-:W-:-:S13]  /*0500*/  ISETP.NE.AND P0, PT, R2, RZ, PT ;  /* 0x000000ff0200720c */ /* 0x008fda0003f05270 */
[----:B------:R-:W-:Y:S05]  /*0510*/  @P0 BRA `(.L_x_9) ;  /* 0x0000000000ac0947 */ /* 0x000fea0003800000 */
[----:B------:R-:W-:Y:S01]  /*0520*/  ELECT P0, URZ, PT ;  /* 0x0000000000ff782f */ /* 0x000fe20003800000 */
[----:B------:R-:W-:-:S12]  /*0530*/  BSSY.RECONVERGENT B0, `(.L_x_9) ;  /* 0x0000029000007945 */ /* 0x000fd80003800200 */
[----:B------:R-:W-:Y:S05]  /*0540*/  @!P0 BRA `(.L_x_10) ;  /* 0x00000000009c8947 */ /* 0x000fea0003800000 */
[----:B------:R-:W3:Y:S01]  /*0550*/  S2UR UR4, SR_CgaCtaId ;  /* 0x00000000000479c3 */ /* 0x000ee20000008800 */
[----:B------:R-:W-:Y:S01]  /*0560*/  UMOV UR5, 0x400 ;  /* 0x0000040000057882 */ /* 0x000fe20000000000 */
[----:B------:R-:W-:Y:S01]  /*0570*/  UMOV UR8, 0x1 ;  /* 0x0000000100087882 */ /* 0x000fe20000000000 */
[----:B------:R-:W-:Y:S01]  /*0580*/  UMOV UR6, 0x2 ;  /* 0x0000000200067882 */ /* 0x000fe20000000000 */
[----:B------:R-:W-:-:S04]  /*0590*/  UIADD3 UR8, UPT, UPT, -UR8, 0x100000, URZ ;  /* 0x0010000008087890 */ /* 0x000fc8000fffe1ff */
[----:B------:R-:W-:Y:S02]  /*05a0*/  USHF.L.U32 UR9, UR8, 0xb, URZ ;  /* 0x0000000b08097899 */ /* 0x000fe400080006ff */
[----:B------:R-:W-:Y:S02]  /*05b0*/  USHF.L.U32 UR8, UR8, 0x1, URZ ;  /* 0x0000000108087899 */ /* 0x000fe400080006ff */
[----:B------:R-:W-:-:S04]  /*05c0*/  UIADD3 UR6, UPT, UPT, -UR6, 0x100000, URZ ;  /* 0x0010000006067890 */ /* 0x000fc8000fffe1ff */
[----:B------:R-:W-:Y:S02]  /*05d0*/  USHF.L.U32 UR7, UR6, 0xb, URZ ;  /* 0x0000000b06077899 */ /* 0x000fe400080006ff */
[----:B------:R-:W-:Y:S02]  /*05e0*/  USHF.L.U32 UR6, UR6, 0x1, URZ ;  /* 0x0000000106067899 */ /* 0x000fe400080006ff */
[----:B---3--:R-:W-:Y:S01]  /*05f0*/  ULEA UR4, UR4, UR5, 0x18 ;  /* 0x0000000504047291 */ /* 0x008fe2000f8ec0ff */
[----:B------:R-:W3:Y:S11]  /*0600*/  FENCE.VIEW.ASYNC.S ;  /* 0x00000000000073c6 */ /* 0x000ef60000000000 */
[----:B---3--:R3:W4:Y:S01]  /*0610*/  SYNCS.EXCH.64 URZ, [UR4], UR8 ;  /* 0x0000000804ff75b2 */ /* 0x0087220008000100 */
[----:B------:R3:W1:Y:S01]  /*0620*/  SYNCS.EXCH.64 URZ, [UR4+0x68], UR6 ;  /* 0x0000680604ff75b2 */ /* 0x0006620008000100 */
        /* <DEDUP_REMOVED lines=23> */
[----:B------:R3:W1:Y:S02]  /*07a0*/  SYNCS.EXCH.64 URZ, [UR4+0xc8], UR6 ;  /* 0x0000c80604ff75b2 */ /* 0x0006640008000100 */
[----:B---34-:R-:W-:Y:S01]  /*07b0*/  NOP ;  /* 0x0000000000007918 */ /* 0x018fe20000000000 */
.L_x_10:
[----:B------:R-:W-:Y:S05]  /*07c0*/  BSYNC.RECONVERGENT B0 ;  /* 0x0000000000007941 */ /* 0x000fea0003800200 */
.L_x_9:
[----:B------:R-:W3:Y:S01]  /*07d0*/  SHFL.IDX PT, R2, R46, RZ, 0x1f ;  /* 0x00001fff2e027589 */ /* 0x000ee200000e0000 */
[----:B------:R-:W-:Y:S01]  /*07e0*/  NOP ;  /* 0x0000000000007918 */ /* 0x000fe20000000000 */
[----:B---3--:R-:W-:-:S13]  /*07f0*/  ISETP.NE.AND P0, PT, R2, 0x1, PT ;  /* 0x000000010200780c */ /* 0x008fda0003f05270 */
[----:B------:R-:W-:Y:S05]  /*0800*/  @P0 BRA `(.L_x_11) ;  /* 0x0000000000500947 */ /* 0x000fea0003800000 */
        /* <DEDUP_REMOVED lines=9> */
[----:B------:R-:W-:Y:S01]  /*08a0*/  USHF.L.U32 UR6, UR6, 0x1, URZ ;  /* 0x0000000106067899 */ /* 0x000fe200080006ff */
[----:B------:R-:W-:Y:S01]  /*08b0*/  ELECT P0, URZ, PT ;  /* 0x0000000000ff782f */ /* 0x000fe20003800000 */
[----:B---3--:R-:W-:Y:S01]  /*08c0*/  ULEA UR4, UR4, UR5, 0x18 ;  /* 0x0000000504047291 */ /* 0x008fe2000f8ec0ff */
[----:B------:R-:W3:Y:S11]  /*08d0*/  FENCE.VIEW.ASYNC.S ;  /* 0x00000000000073c6 */ /* 0x000ef60000000000 */
[----:B---3--:R3:W4:Y:S01]  /*08e0*/  SYNCS.EXCH.64 URZ, [UR4+0xd0], UR8 ;  /* 0x0000d00804ff75b2 */ /* 0x0087220008000100 */
[----:B------:R3:W1:Y:S01]  /*08f0*/  SYNCS.EXCH.64 URZ, [UR4+0xe8], UR6 ;  /* 0x0000e80604ff75b2 */ /* 0x0006620008000100 */
[----:B------:R3:W1:Y:S01]  /*0900*/  SYNCS.EXCH.64 URZ, [UR4+0xd8], UR8 ;  /* 0x0000d80804ff75b2 */ /* 0x0006620008000100 */
[----:B------:R3:W1:Y:S01]  /*0910*/  SYNCS.EXCH.64 URZ, [UR4+0xf0], UR6 ;  /* 0x0000f00604ff75b2 */ /* 0x0006620008000100 */
[----:B------:R3:W1:Y:S01]  /*0920*/  SYNCS.EXCH.64 URZ, [UR4+0xe0], UR8 ;  /* 0x0000e00804ff75b2 */ /* 0x0006620008000100 */
[----:B------:R3:W1:Y:S01]  /*0930*/  SYNCS.EXCH.64 URZ, [UR4+0xf8], UR6 ;  /* 0x0000f80604ff75b2 */ /* 0x0006620008000100 */
[----:B------:R-:W-:Y:S01]  /*0940*/  NOP ;  /* 0x0000000000007918 */ /* 0x000fe20000000000 */
.L_x_11:
[----:B------:R-:W2:Y:S01]  /*0950*/  SHFL.IDX PT, R2, R46, RZ, 0x1f ;  /* 0x00001fff2e027589 */ /* 0x000ea200000e0000 */
[----:B------:R-:W-:Y:S01]  /*0960*/  NOP ;  /* 0x0000000000007918 */ /* 0x000fe20000000000 */
[----:B--2---:R-:W-:-:S13]  /*0970*/  ISETP.NE.AND P0, PT, R2, 0x3, PT ;  /* 0x000000030200780c */ /* 0x004fda0003f05270 */
[----:B------:R-:W-:Y:S05]  /*0980*/  @P0 BRA `(.L_x_12) ;  /* 0x0000000000300947 */ /* 0x000fea0003800000 */
[----:B---3--:R-:W2:Y:S01]  /*0990*/  S2UR UR4, SR_CgaCtaId ;  /* 0x00000000000479c3 */ /* 0x008ea20000008800 */
[----:B------:R-:W-:Y:S01]  /*09a0*/  UMOV UR6, 0x400 ;  /* 0x0000040000067882 */ /* 0x000fe20000000000 */
[----:B------:R-:W-:Y:S01]  /*09b0*/  UMOV UR5, 0x20 ;  /* 0x0000002000057882 */ /* 0x000fe20000000000 */
[----:B------:R-:W-:Y:S01]  /*09c0*/  ELECT P0, URZ, PT ;  /* 0x0000000000ff782f */ /* 0x000fe20003800000 */
[----:B--2---:R-:W-:Y:S02]  /*09d0*/  ULEA UR6, UR4, UR6, 0x18 ;  /* 0x0000000604067291 */ /* 0x004fe4000f8ec0ff */
[----:B------:R-:W-:-:S04]  /*09e0*/  UIADD3 UR4, UPT, UPT, -UR5, 0x100000, URZ ;  /* 0x0010000005047890 */ /* 0x000fc8000fffe1ff */
[----:B------:R-:W-:Y:S02]  /*09f0*/  USHF.L.U32 UR5, UR4, 0xb, URZ ;  /* 0x0000000b04057899 */ /* 0x000fe400080006ff */
[----:B------:R-:W-:Y:S01]  /*0a00*/  USHF.L.U32 UR4, UR4, 0x1, URZ ;  /* 0x0000000104047899 */ /* 0x000fe200080006ff */
[----:B------:R-:W2:Y:S11]  /*0a10*/  FENCE.VIEW.ASYNC.S ;  /* 0x00000000000073c6 */ /* 0x000eb60000000000 */
[----:B--2---:R2:W3:Y:S01]  /*0a20*/  SYNCS.EXCH.64 URZ, [UR6+0x100], UR4 ;  /* 0x0001000406ff75b2 */ /* 0x0044e20008000100 */
[----:B------:R2:W1:Y:S01]  /*0a30*/  SYNCS.EXCH.64 URZ, [UR6+0x108], UR4 ;  /* 0x0001080406ff75b2 */ /* 0x0004620008000100 */
[----:B------:R-:W-:Y:S01]  /*0a40*/  NOP ;  /* 0x0000000000007918 */ /* 0x000fe20000000000 */
.L_x_12:
[----:B------:R-:W4:Y:S01]  /*0a50*/  SHFL.IDX PT, R2, R46, RZ, 0x1f ;  /* 0x00001fff2e027589 */ /* 0x000f2200000e0000 */
[----:B------:R-:W-:Y:S01]  /*0a60*/  NOP ;  /* 0x0000000000007918 */ /* 0x000fe20000000000 */
[----:B----4-:R-:W-:-:S13]  /*0a70*/  ISETP.NE.AND P0, PT, R2, 0x4, PT ;  /* 0x000000040200780c */ /* 0x010fda0003f05270 */
[----:B------:R-:W-:Y:S05]  /*0a80*/  @P0 BRA `(.L_x_13) ;  /* 0x00000000004c0947 */ /* 0x000fea0003800000 */
[----:B--23--:R-:W2:Y:S01]  /*0a90*/  S2UR UR6, SR_CgaCtaId ;  /* 0x00000000000679c3 */ /* 0x00cea20000008800 */
[----:B------:R-:W-:Y:S01]  /*0aa0*/  UMOV UR4, 0x1e0 ;  /* 0x000001e000047882 */ /* 0x000fe20000000000 */
[----:B------:R-:W-:Y:S01]  /*0ab0*/  UMOV UR5, 0x400 ;  /* 0x0000040000057882 */ /* 0x000fe20000000000 */
[----:B------:R-:W-:Y:S01]  /*0ac0*/  USEL UR4, UR4, 0x1a0, UP3 ;  /* 0x000001a004047887 */ /* 0x000fe20009800000 */
[----:B------:R-:W-:Y:S01]  /*0ad0*/  UMOV UR8, 0x1 ;  /* 0x0000000100087882 */ /* 0x000fe20000000000 */
[----:B------:R-:W-:Y:S01]  /*0ae0*/  ELECT P0, URZ, PT ;  /* 0x0000000000ff782f */ /* 0x000fe20003800000 */
[----:B------:R-:W-:-:S04]  /*0af0*/  UIADD3 UR8, UPT, UPT, -UR8, 0x100000, URZ ;  /* 0x0010000008087890 */ /* 0x000fc8000fffe1ff */
[----:B------:R-:W-:Y:S02]  /*0b00*/  USHF.L.U32 UR9, UR8, 0xb, URZ ;  /* 0x0000000b08097899 */ /* 0x000fe400080006ff */
[----:B------:R-:W-:Y:S02]  /*0b10*/  USHF.L.U32 UR8, UR8, 0x1, URZ ;  /* 0x0000000108087899 */ /* 0x000fe400080006ff */
[----:B--2---:R-:W-:Y:S02]  /*0b20*/  ULEA UR6, UR6, UR5, 0x18 ;  /* 0x0000000506067291 */ /* 0x004fe4000f8ec0ff */
[----:B------:R-:W-:-:S04]  /*0b30*/  UIADD3 UR4, UPT, UPT, -UR4, 0x100000, URZ ;  /* 0x0010000004047890 */ /* 0x000fc8000fffe1ff */
[----:B------:R-:W-:Y:S02]  /*0b40*/  USHF.L.U32 UR5, UR4, 0xb, URZ ;  /* 0x0000000b04057899 */ /* 0x000fe400080006ff */
[----:B------:R-:W-:Y:S01]  /*0b50*/  USHF.L.U32 UR4, UR4, 0x1, URZ ;  /* 0x0000000104047899 */ /* 0x000fe200080006ff */
[----:B------:R-:W2:Y:S03]  /*0b60*/  FENCE.VIEW.ASYNC.S ;  /* 0x00000000000073c6 */ /* 0x000ea60000000000 */
[----:B--2---:R4:W2:Y:S08]  /*0b70*/  SYNCS.EXCH.64 URZ, [UR6+0x110], UR8 ;  /* 0x0001100806ff75b2 */ /* 0x0048b00008000100 */
[----:B------:R4:W3:Y:S01]  /*0b80*/  SYNCS.EXCH.64 URZ, [UR6+0x120], UR4 ;  /* 0x0001200406ff75b2 */ /* 0x0008e20008000100 */
[----:B------:R4:W1:Y:S01]  /*0b90*/  SYNCS.EXCH.64 URZ, [UR6+0x118], UR8 ;  /* 0x0001180806ff75b2 */ /* 0x0008620008000100 */
[----:B------:R4:W1:Y:S02]  /*0ba0*/  SYNCS.EXCH.64 URZ, [UR6+0x128], UR4 ;  /* 0x0001280406ff75b2 */ /* 0x0008640008000100 */
[----:B----4-:R-:W-:Y:S01]  /*0bb0*/  NOP ;  /* 0x0000000000007918 */ /* 0x010fe20000000000 */
.L_x_13:
[----:B------:R-:W4:Y:S01]  /*0bc0*/  SHFL.IDX PT, R2, R46, RZ, 0x1f ;  /* 0x00001fff2e027589 */ /* 0x000f2200000e0000 */
[----:B------:R-:W-:Y:S01]  /*0bd0*/  NOP ;  /* 0x0000000000007918 */ /* 0x000fe20000000000 */
[----:B----4-:R-:W-:-:S13]  /*0be0*/  ISETP.NE.AND P0, PT, R2, 0x5, PT ;  /* 0x000000050200780c */ /* 0x010fda0003f05270 */
[----:B------:R-:W-:Y:S05]  /*0bf0*/  @P0 BRA `(.L_x_14) ;  /* 0x0000000000580947 */ /* 0x000fea0003800000 */
[----:B--23--:R-:W2:Y:S01]  /*0c00*/  S2UR UR4, SR_CgaCtaId ;  /* 0x00000000000479c3 */ /* 0x00cea20000008800 */
        /* <DEDUP_REMOVED lines=10> */
[----:B--2---:R-:W-:Y:S01]  /*0cb0*/  ULEA UR4, UR4, UR5, 0x18 ;  /* 0x0000000504047291 */ /* 0x004fe2000f8ec0ff */
[----:B------:R-:W2:Y:S11]  /*0cc0*/  FENCE.VIEW.ASYNC.S ;  /* 0x00000000000073c6 */ /* 0x000eb60000000000 */
[----:B--2---:R4:W2:Y:S01]  /*0cd0*/  SYNCS.EXCH.64 URZ, [UR4+0x130], UR8 ;  /* 0x0001300804ff75b2 */ /* 0x0048a20008000100 */
[----:B------:R4:W3:Y:S01]  /*0ce0*/  SYNCS.EXCH.64 URZ, [UR4+0x150], UR6 ;  /* 0x0001500604ff75b2 */ /* 0x0008e20008000100 */
[----:B------:R4:W1:Y:S01]  /*0cf0*/  SYNCS.EXCH.64 URZ, [UR4+0x138], UR8 ;  /* 0x0001380804ff75b2 */ /* 0x0008620008000100 */
[----:B------:R4:W1:Y:S01]  /*0d00*/  SYNCS.EXCH.64 URZ, [UR4+0x158], UR6 ;  /* 0x0001580604ff75b2 */ /* 0x0008620008000100 */
[----:B------:R4:W1:Y:S01]  /*0d10*/  SYNCS.EXCH.64 URZ, [UR4+0x140], UR8 ;  /* 0x0001400804ff75b2 */ /* 0x0008620008000100 */
[----:B------:R4:W1:Y:S01]  /*0d20*/  SYNCS.EXCH.64 URZ, [UR4+0x160], UR6 ;  /* 0x0001600604ff75b2 */ /* 0x0008620008000100 */
[----:B------:R4:W1:Y:S01]  /*0d30*/  SYNCS.EXCH.64 URZ, [UR4+0x148], UR8 ;  /* 0x0001480804ff75b2 */ /* 0x0008620008000100 */
[----:B------:R4:W1:Y:S02]  /*0d40*/  SYNCS.EXCH.64 URZ, [UR4+0x168], UR6 ;  /* 0x0001680604ff75b2 */ /* 0x0008640008000100 */
[----:B----4-:R-:W-:Y:S01]  /*0d50*/  NOP ;  /* 0x0000000000007918 */ /* 0x010fe20000000000 */
.L_x_14:
[----:B------:R-:W4:Y:S01]  /*0d60*/  SHFL.IDX PT, R2, R46, RZ, 0x1f ;  /* 0x00001fff2e027589 */ /* 0x000f2200000e0000 */
[----:B------:R-:W1:Y:S01]  /*0d70*/  S2UR UR54, SR_CgaCtaId ;  /* 0x00000000003679c3 */ /* 0x000e620000008800 */
[----:B------:R-:W-:Y:S01]  /*0d80*/  NOP ;  /* 0x0000000000007918 */ /* 0x000fe20000000000 */
[----:B----4-:R-:W-:-:S13]  /*0d90*/  ISETP.NE.AND P0, PT, R2, 0x3, PT ;  /* 0x000000030200780c */ /* 0x010fda0003f05270 */
[----:B-1----:R-:W-:Y:S05]  /*0da0*/  @P0 BRA `(.L_x_15) ;  /* 0x0000000000340947 */ /* 0x002fea0003800000 */
[----:B--23--:R-:W-:Y:S01]  /*0db0*/  UMOV UR4, 0x400 ;  /* 0x0000040000047882 */ /* 0x00cfe20000000000 */
[----:B------:R-:W-:Y:S01]  /*0dc0*/  UMOV UR6, 0x20 ;  /* 0x0000002000067882 */ /* 0x000fe20000000000 */
[----:B------:R-:W-:Y:S02]  /*0dd0*/  ULEA UR4, UR54, UR4, 0x18 ;  /* 0x0000000436047291 */ /* 0x000fe4000f8ec0ff */
[----:B------:R-:W-:-:S04]  /*0de0*/  UIADD3 UR6, UPT, UPT, -UR6, 0x100000, URZ ;  /* 0x0010000006067890 */ /* 0x000fc8000fffe1ff */
[----:B------:R-:W-:Y:S02]  /*0df0*/  USHF.L.U32 UR7, UR6, 0xb, URZ ;  /* 0x0000000b06077899 */ /* 0x000fe400080006ff */
[----:B------:R-:W-:Y:S01]  /*0e00*/  USHF.L.U32 UR6, UR6, 0x1, URZ ;  /* 0x0000000106067899 */ /* 0x000fe200080006ff */
[----:B------:R-:W-:Y:S01]  /*0e10*/  ELECT P0, URZ, PT ;  /* 0x0000000000ff782f */ /* 0x000fe20003800000 */
[----:B------:R-:W1:Y:S10]  /*0e20*/  FENCE.VIEW.ASYNC.S ;  /* 0x00000000000073c6 */ /* 0x000e740000000000 */
[----:B-1----:R1:W4:Y:S01]  /*0e30*/  SYNCS.EXCH.64 URZ, [UR4+0x170], UR6 ;  /* 0x0001700604ff75b2 */ /* 0x0023220008000100 */
[----:B------:R1:W2:Y:S01]  /*0e40*/  SYNCS.EXCH.64 URZ, [UR4+0x180], UR6 ;  /* 0x0001800604ff75b2 */ /* 0x0002a20008000100 */
[----:B------:R1:W3:Y:S01]  /*0e50*/  SYNCS.EXCH.64 URZ, [UR4+0x178], UR6 ;  /* 0x0001780604ff75b2 */ /* 0x0002e20008000100 */
[----:B------:R1:W1:Y:S01]  /*0e60*/  SYNCS.EXCH.64 URZ, [UR4+0x188], UR6 ;  /* 0x0001880604ff75b2 */ /* 0x0002620008000100 */
[----:B------:R-:W-:Y:S01]  /*0e70*/  NOP ;  /* 0x0000000000007918 */ /* 0x000fe20000000000 */
.L_x_15:
[----:B-123--:R-:W1:Y:S01]  /*0e80*/  LDCU UR4, c[0x0][0x36c] ;  /* 0x00006d80ff0477ac */ /* 0x00ee620008000800 */
[----:B------:R-:W-:Y:S01]  /*0e90*/  ISETP.NE.OR P3, PT, R0, 0x2, !P3 ;  /* 0x000000020000780c */ /* 0x000fe20005f65670 */
[----:B------:R-:W-:Y:S01]  /*0ea0*/  NOP ;  /* 0x0000000000007918 */ /* 0x000fe20000000000 */
[----:B------:R-:W-:Y:S01]  /*0eb0*/  LOP3.LUT R0, R55, 0x1f, RZ, 0xc0, !PT ;  /* 0x0000001f37007812 */ /* 0x000fe200078ec0ff */
[----:B------:R-:W-:Y:S02]  /*0ec0*/  UISETP.NE.AND UP4, UPT, UR18, 0x2, UPT ;  /* 0x000000021200788c */ /* 0x000fe4000bf85270 */
[----:B------:R-:W-:Y:S02]  /*0ed0*/  UISETP.NE.AND UP5, UPT, UR18, URZ, UPT ;  /* 0x000000ff1200728c */ /* 0x000fe4000bfa5270 */
[----:B-1----:R-:W-:-:S09]  /*0ee0*/  UISETP.EQ.U32.AND UP6, UPT, UR4, 0x1, UPT ;  /* 0x000000010400788c */ /* 0x002fd2000bfc2070 */
[----:B------:R-:W-:Y:S05]  /*0ef0*/  BRA.U !UP6, `(.L_x_16) ;  /* 0x000000010e087547 */ /* 0x000fea000b800000 */
[----:B----4-:R-:W-:Y:S01]  /*0f00*/  UCGABAR_ARV ;  /* 0x00000000000079c7 */ /* 0x010fe20008000000 */
[----:B------:R-:W-:Y:S05]  /*0f10*/  BRA `(.L_x_17) ;  /* 0x0000000000047947 */ /* 0x000fea0003800000 */
.L_x_16:
[----:B----4-:R-:W-:Y:S01]  /*0f20*/  NOP ;  /* 0x0000000000007918 */ /* 0x010fe20000000000 */
.L_x_17:
[----:B------:R-:W1:Y:S01]  /*0f30*/  S2UR UR26, SR_CTAID.X ;  /* 0x00000000001a79c3 */ /* 0x000e620000002500 */
[----:B------:R-:W-:-:S05]  /*0f40*/  CS2R.32 R48, SR_CgaSize ;  /* 0x0000000000307805 */ /* 0x000fca0000008a00 */
[----:B------:R-:W-:-:S05]  /*0f50*/  IMAD R48, R48, -0xa0, RZ ;  /* 0xffffff6030307824 */ /* 0x000fca00078e02ff */
[----:B------:R-:W-:-:S14]  /*0f60*/  R2UR UR5, R48 ;  /* 0x00000000300572ca */ /* 0x000fdc00000e0000 */
[----:B------:R-:W2:Y:S01]  /*0f70*/  LDCU UR5, c[0x0][UR5+0x2b0] ;  /* 0x00005600050577ac */ /* 0x000ea20008000800 */
[----:B------:R-:W-:-:S05]  /*0f80*/  CS2R.32 R48, SR_CgaSize ;  /* 0x0000000000307805 */ /* 0x000fca0000008a00 */
[----:B------:R-:W-:-:S05]  /*0f90*/  IMAD R48, R48, -0xa0, RZ ;  /* 0xffffff6030307824 */ /* 0x000fca00078e02ff */
[----:B------:R-:W-:-:S14]  /*0fa0*/  R2UR UR4, R48 ;  /* 0x00000000300472ca */ /* 0x000fdc00000e0000 */
[----:B------:R-:W3:Y:S01]  /*0fb0*/  LDCU UR4, c[0x0][UR4+0x2b4] ;  /* 0x00005680040477ac */ /* 0x000ee20008000800 */
[----:B------:R-:W4:Y:S01]  /*0fc0*/  S2UR UR30, SR_CTAID.Y ;  /* 0x00000000001e79c3 */ /* 0x000f220000002600 */
[----:B------:R-:W-:-:S05]  /*0fd0*/  CS2R.32 R48, SR_CgaSize ;  /* 0x0000000000307805 */ /* 0x000fca0000008a00 */
[----:B------:R-:W-:-:S05]  /*0fe0*/  IMAD R48, R48, -0xa0, RZ ;  /* 0xffffff6030307824 */ /* 0x000fca00078e02ff */
[----:B------:R-:W-:-:S14]  /*0ff0*/  R2UR UR6, R48 ;  /* 0x00000000300672ca */ /* 0x000fdc00000e0000 */
[----:B------:R-:W3:Y:S01]  /*1000*/  LDCU UR6, c[0x0][UR6+0x2a0] ;  /* 0x00005400060677ac */ /* 0x000ee20008000800 */
[----:B------:R-:W-:-:S05]  /*1010*/  CS2R.32 R48, SR_CgaSize ;  /* 0x0000000000307805 */ /* 0x000fca0000008a00 */
[----:B------:R-:W-:-:S05]  /*1020*/  IMAD R48, R48, -0xa0, RZ ;  /* 0xffffff6030307824 */ /* 0x000fca00078e02ff */
[----:B------:R-:W-:-:S14]  /*1030*/  R2UR UR7, R48 ;  /* 0x00000000300772ca */ /* 0x000fdc00000e0000 */
[----:B------:R-:W3:Y:S01]  /*1040*/  LDCU UR7, c[0x0][UR7+0x2a4] ;  /* 0x00005480070777ac */ /* 0x000ee20008000800 */
[----:B------:R-:W-:Y:S01]  /*1050*/  USHF.L.U32 UR24, UR54, 0xb, URZ ;  /* 0x0000000b36187899 */ /* 0x000fe200080006ff */
[----:B------:R-:W3:Y:S01]  /*1060*/  LDCU UR19, c[0x0][0xb24] ;  /* 0x00016480ff1377ac */ /* 0x000ee20008000800 */
[----:B------:R-:W3:Y:S01]  /*1070*/  LDCU UR42, c[0x0][0xb24] ;  /* 0x00016480ff2a77ac */ /* 0x000ee20008000800 */
[----:B-1----:R-:W-:Y:S01]  /*1080*/  I2FP.F32.U32 R3, UR26 ;  /* 0x0000001a00037c45 */ /* 0x002fe20008201000 */
[----:B------:R-:W1:Y:S04]  /*1090*/  LDCU UR22, c[0x0][0xb30] ;  /* 0x00016600ff1677ac */ /* 0x000e680008000800 */
[----:B--2---:R-:W-:Y:S01]  /*10a0*/  FMUL R3, R3, UR5 ;  /* 0x0000000503037c20 */ /* 0x004fe20008400000 */
[----:B------:R-:W-:Y:S01]  /*10b0*/  ULOP3.LUT UR24, UR24, 0x800, URZ, 0xc0, !UPT ;  /* 0x0000080018187892 */ /* 0x000fe2000f8ec0ff */
[----:B----4-:R-:W-:-:S04]  /*10c0*/  I2FP.F32.U32 R2, UR30 ;  /* 0x0000001e00027c45 */ /* 0x010fc80008201000 */
[----:B------:R-:W2:Y:S01]  /*10d0*/  F2I.U32.TRUNC.NTZ R3, R3 ;  /* 0x0000000300037305 */ /* 0x000ea2000020f000 */
[----:B---3--:R-:W-:-:S07]  /*10e0*/  FMUL R2, R2, UR4 ;  /* 0x0000000402027c20 */ /* 0x008fce0008400000 */
[----:B------:R-:W3:Y:S01]  /*10f0*/  F2I.U32.TRUNC.NTZ R2, R2 ;  /* 0x0000000200027305 */ /* 0x000ee2000020f000 */
[----:B--2---:R-:W-:Y:S02]  /*1100*/  R2UR UR5, R3 ;  /* 0x00000000030572ca */ /* 0x004fe400000e0000 */
[----:B---3--:R-:W-:Y:S02]  /*1110*/  R2UR UR4, R2 ;  /* 0x00000000020472ca */ /* 0x008fe400000e0000 */
[----:B------:R-:W-:-:S09]  /*1120*/  PRMT R2, RZ, 0x7610, R2 ;  /* 0x00007610ff027816 */ /* 0x000fd20000000002 */
[----:B------:R-:W-:-:S04]  /*1130*/  UIADD3 UR5, UPT, UPT, -UR5, URZ, URZ ;  /* 0x000000ff05057290 */ /* 0x000fc8000fffe1ff */
[----:B------:R-:W-:Y:S02]  /*1140*/  UIMAD UR5, UR6, UR5, UR26 ;  /* 0x00000005060572a4 */ /* 0x000fe4000f8e021a */
[----:B------:R-:W-:-:S04]  /*1150*/  UIADD3 UR4, UPT, UPT, -UR4, URZ, URZ ;  /* 0x000000ff04047290 */ /* 0x000fc8000fffe1ff */
[----:B------:R-:W-:Y:S01]  /*1160*/  IMAD.U32 R48, RZ, RZ, UR5 ;  /* 0x00000005ff307e24 */ /* 0x000fe2000f8e00ff */
[----:B------:R-:W-:-:S06]  /*1170*/  UIMAD UR4, UR7, UR4, UR30 ;  /* 0x00000004070472a4 */ /* 0x000fcc000f8e021e */
[----:B------:R-:W-:Y:S01]  /*1180*/  IMAD.U32 R47, RZ, RZ, UR4 ;  /* 0x00000004ff2f7e24 */ /* 0x000fe2000f8e00ff */
[----:B-1----:R-:W-:Y:S06]  /*1190*/  BRA.U UP5, `(.L_x_18) ;  /* 0x00000001052c7547 */ /* 0x002fec000b800000 */
[----:B------:R-:W-:Y:S02]  /*11a0*/  R2UR UR4, R47 ;  /* 0x000000002f0472ca */ /* 0x000fe400000e0000 */
[----:B------:R-:W-:-:S11]  /*11b0*/  R2UR UR6, R48 ;  /* 0x00000000300672ca */ /* 0x000fd600000e0000 */
[----:B------:R-:W-:-:S04]  /*11c0*/  UISETP.NE.AND UP0, UPT, UR4, URZ, UPT ;  /* 0x000000ff0400728c */ /* 0x000fc8000bf05270 */
[----:B------:R-:W-:-:S04]  /*11d0*/  UISETP.EQ.OR UP0, UPT, UR6, URZ, !UP0 ;  /* 0x000000ff0600728c */ /* 0x000fc8000c702670 */
[----:B------:R-:W-:Y:S02]  /*11e0*/  USEL UR5, URZ, 0x1, !UP0 ;  /* 0x00000001ff057887 */ /* 0x000fe4000c000000 */
[----:B------:R-:W-:-:S04]  /*11f0*/  UISETP.NE.AND UP0, UPT, UR4, URZ, UPT ;  /* 0x000000ff0400728c */ /* 0x000fc8000bf05270 */
[----:B------:R-:W-:Y:S02]  /*1200*/  USEL UR4, URZ, 0x2, UP0 ;  /* 0x00000002ff047887 */ /* 0x000fe40008000000 */
[----:B------:R-:W-:-:S04]  /*1210*/  UISETP.NE.AND UP0, UPT, UR6, 0x1, UPT ;  /* 0x000000010600788c */ /* 0x000fc8000bf05270 */
[----:B------:R-:W-:-:S04]  /*1220*/  USEL UR4, UR4, 0x2, UP0 ;  /* 0x0000000204047887 */ /* 0x000fc80008000000 */
[----:B------:R-:W-:-:S06]  /*1230*/  UIADD3 UR4, UPT, UPT, UR5, UR4, URZ ;  /* 0x0000000405047290 */ /* 0x000fcc000fffe0ff */
[----:B------:R-:W-:-:S07]  /*1240*/  IMAD.U32 R2, RZ, RZ, UR4 ;  /* 0x00000004ff027e24 */ /* 0x000fce000f8e00ff */
.L_x_18:
[----:B------:R-:W1:Y:S01]  /*1250*/  S2UR UR36, SR_CTAID.Z ;  /* 0x00000000002479c3 */ /* 0x000e620000002700 */
[----:B------:R-:W-:-:S09]  /*1260*/  UISETP.GE.AND UP0, UPT, UR19, 0x1, UPT ;  /* 0x000000011300788c */ /* 0x000fd2000bf06270 */
[----:B------:R-:W-:Y:S05]  /*1270*/  BRA.U !UP0, `(.L_x_19) ;  /* 0x0000000108d07547 */ /* 0x000fea000b800000 */
[----:B------:R-:W2:Y:S01]  /*1280*/  LDCU UR20, c[0x0][0xb0c] ;  /* 0x00016180ff1477ac */ /* 0x000ea20008000800 */
[----:B------:R-:W3:Y:S01]  /*1290*/  LDCU.128 UR12, c[0x0][0xb10] ;  /* 0x00016200ff0c77ac */ /* 0x000ee20008000c00 */
[----:B------:R-:W4:Y:S01]  /*12a0*/  LDCU UR6, c[0x0][0x370] ;  /* 0x00006e00ff0677ac */ /* 0x000f220008000800 */
[----:B------:R-:W1:Y:S01]  /*12b0*/  LDCU UR7, c[0x0][0x374] ;  /* 0x00006e80ff0777ac */ /* 0x000e620008000800 */
[----:B------:R-:W1:Y:S01]  /*12c0*/  LDCU UR21, c[0x0][0xb20] ;  /* 0x00016400ff1577ac */ /* 0x000e620008000800 */
[----:B--2---:R-:W-:Y:S02]  /*12d0*/  UISETP.NE.AND UP0, UPT, UR20, 0x1, UPT ;  /* 0x000000011400788c */ /* 0x004fe4000bf05270 */
[----:B---3--:R-:W-:Y:S01]  /*12e0*/  UIMAD.WIDE.U32 UR4, UR26, UR12, URZ ;  /* 0x0000000c1a0472a5 */ /* 0x008fe2000f8e00ff */
[----:B------:R-:W2:Y:S01]  /*12f0*/  LDCU.64 UR8, c[0x0][0xb28] ;  /* 0x00016500ff0877ac */ /* 0x000ea20008000a00 */
[----:B----4-:R-:W-:Y:S02]  /*1300*/  UIMAD.WIDE.U32 UR10, UR6, UR12, URZ ;  /* 0x0000000c060a72a5 */ /* 0x010fe4000f8e00ff */
[----:B------:R-:W-:-:S02]  /*1310*/  USHF.R.U32.HI UR5, URZ, UR13, UR5 ;  /* 0x0000000dff057299 */ /* 0x000fc40008011605 */
[----:B------:R-:W-:Y:S02]  /*1320*/  UISETP.NE.AND UP2, UPT, UR19, 0x1, UPT ;  /* 0x000000011300788c */ /* 0x000fe4000bf45270 */
[----:B------:R-:W-:Y:S01]  /*1330*/  USEL UR5, UR26, UR5, !UP0 ;  /* 0x000000051a057287 */ /* 0x000fe2000c000000 */
[----:B------:R-:W-:Y:S01]  /*1340*/  UMOV UR10, UR11 ;  /* 0x0000000b000a7c82 */ /* 0x000fe20008000000 */
[----:B------:R-:W-:Y:S02]  /*1350*/  UIMAD.WIDE.U32 UR16, UR30, UR15, URZ ;  /* 0x0000000f1e1072a5 */ /* 0x000fe4000f8e00ff */
[----:B------:R-:W-:Y:S02]  /*1360*/  @UP0 USHF.R.U32.HI UR6, URZ, UR13, UR10 ;  /* 0x0000000dff060299 */ /* 0x000fe4000801160a */
[----:B------:R-:W-:Y:S02]  /*1370*/  UISETP.NE.AND UP0, UPT, UR14, 0x1, UPT ;  /* 0x000000010e00788c */ /* 0x000fe4000bf05270 */
[----:B-1----:R-:W-:-:S02]  /*1380*/  UIMAD.WIDE.U32 UR10, UR7, UR15, URZ ;  /* 0x0000000f070a72a5 */ /* 0x002fc4000f8e00ff */
[----:B--2---:R-:W-:Y:S01]  /*1390*/  UIMAD.WIDE.U32 UR12, UR6, UR8, URZ ;  /* 0x00000008060c72a5 */ /* 0x004fe2000f8e00ff */
[----:B------:R-:W-:Y:S02]  /*13a0*/  UMOV UR4, UR17 ;  /* 0x0000001100047c82 */ /* 0x000fe40008000000 */
[----:B------:R-:W-:Y:S02]  /*13b0*/  USHF.R.U32.HI UR4, URZ, UR21, UR4 ;  /* 0x00000015ff047299 */ /* 0x000fe40008011604 */
[----:B------:R-:W-:Y:S02]  /*13c0*/  UMOV UR10, UR11 ;  /* 0x0000000b000a7c82 */ /* 0x000fe40008000000 */
[----:B------:R-:W-:Y:S01]  /*13d0*/  UMOV UR12, UR13 ;  /* 0x0000000d000c7c82 */ /* 0x000fe20008000000 */
[----:B------:R-:W-:Y:S02]  /*13e0*/  @UP0 USHF.R.U32.HI UR7, URZ, UR21, UR10 ;  /* 0x00000015ff070299 */ /* 0x000fe4000801160a */
[----:B------:R-:W-:-:S02]  /*13f0*/  USEL UR4, UR30, UR4, !UP0 ;  /* 0x000000041e047287 */ /* 0x000fc4000c000000 */
[----:B------:R-:W-:Y:S02]  /*1400*/  UIMAD.WIDE.U32 UR10, UR7, UR8, URZ ;  /* 0x00000008070a72a5 */ /* 0x000fe4000f8e00ff */
[----:B------:R-:W-:Y:S02]  /*1410*/  @UP2 USHF.R.U32.HI UR6, URZ, UR9, UR12 ;  /* 0x00000009ff062299 */ /* 0x000fe4000801160c */
[----:B------:R-:W-:-:S03]  /*1420*/  UIMAD.WIDE.U32 UR12, UR4, UR8, URZ ;  /* 0x00000008040c72a5 */ /* 0x000fc6000f8e00ff */
[----:B------:R-:W-:Y:S02]  /*1430*/  UMOV UR10, UR11 ;  /* 0x0000000b000a7c82 */ /* 0x000fe40008000000 */
[----:B------:R-:W-:Y:S02]  /*1440*/  @UP2 USHF.R.U32.HI UR7, URZ, UR9, UR10 ;  /* 0x00000009ff072299 */ /* 0x000fe4000801160a */
[----:B------:R-:W-:Y:S02]  /*1450*/  UIMAD UR10, UR6, UR19, URZ ;  /* 0x00000013060a72a4 */ /* 0x000fe4000f8e02ff */
[----:B------:R-:W-:-:S04]  /*1460*/  UIMAD UR7, UR7, UR19, URZ ;  /* 0x00000013070772a4 */ /* 0x000fc8000f8e02ff */
[----:B------:R-:W-:-:S03]  /*1470*/  UISETP.GE.AND UP0, UPT, UR4, UR7, UPT ;  /* 0x000000070400728c */ /* 0x000fc6000bf06270 */
[----:B------:R-:W-:Y:S01]  /*1480*/  UMOV UR7, UR13 ;  /* 0x0000000d00077c82 */ /* 0x000fe20008000000 */
[----:B------:R-:W-:Y:S02]  /*1490*/  UISETP.GE.OR UP0, UPT, UR5, UR10, UP0 ;  /* 0x0000000a0500728c */ /* 0x000fe40008706670 */
[----:B------:R-:W-:Y:S02]  /*14a0*/  UIMAD.WIDE.U32 UR10, UR5, UR8, URZ ;  /* 0x00000008050a72a5 */ /* 0x000fe4000f8e00ff */
[----:B------:R-:W-:Y:S02]  /*14b0*/  USHF.R.U32.HI UR7, URZ, UR9, UR7 ;  /* 0x00000009ff077299 */ /* 0x000fe40008011607 */
[----:B------:R-:W-:Y:S02]  /*14c0*/  UIADD3 UR10, UPT, UPT, -UR4, URZ, URZ ;  /* 0x000000ff040a7290 */ /* 0x000fe4000fffe1ff */
[----:B------:R-:W-:Y:S02]  /*14d0*/  USEL UR7, UR4, UR7, !UP2 ;  /* 0x0000000704077287 */ /* 0x000fe4000d000000 */
[----:B------:R-:W-:Y:S01]  /*14e0*/  UIMAD UR10, UR14, UR10, UR30 ;  /* 0x0000000a0e0a72a4 */ /* 0x000fe2000f8e021e */
[----:B------:R-:W-:Y:S01]  /*14f0*/  @!UP0 UMOV UR8, UR11 ;  /* 0x0000000b00088c82 */ /* 0x000fe20008000000 */
[----:B------:R-:W-:-:S02]  /*1500*/  UIADD3 UR11, UPT, UPT, -UR5, URZ, URZ ;  /* 0x000000ff050b7290 */ /* 0x000fc4000fffe1ff */
[----:B------:R-:W-:Y:S02]  /*1510*/  @!UP0 USHF.R.U32.HI UR8, URZ, UR9, UR8 ;  /* 0x00000009ff088299 */ /* 0x000fe40008011608 */
[----:B------:R-:W-:Y:S02]  /*1520*/  UIADD3 UR9, UPT, UPT, -UR7, URZ, URZ ;  /* 0x000000ff07097290 */ /* 0x000fe4000fffe1ff */
[----:B------:R-:W-:Y:S02]  /*1530*/  @!UP0 USEL UR8, UR5, UR8, !UP2 ;  /* 0x0000000805088287 */ /* 0x000fe4000d000000 */
[----:B------:R-:W-:Y:S02]  /*1540*/  UIMAD UR9, UR19, UR9, UR4 ;  /* 0x00000009130972a4 */ /* 0x000fe4000f8e0204 */
[----:B------:R-:W-:Y:S02]  /*1550*/  @!UP0 UIADD3 UR7, UPT, UPT, UR7, -UR8, URZ ;  /* 0x8000000807078290 */ /* 0x000fe4000fffe0ff */
[----:B------:R-:W-:-:S02]  /*1560*/  @!UP0 UIMAD UR6, UR9, UR6, UR8 ;  /* 0x00000006090682a4 */ /* 0x000fc4000f8e0208 */
[----:B------:R-:W-:Y:S02]  /*1570*/  @!UP0 UIMAD UR4, UR7, UR19, UR5 ;  /* 0x00000013070482a4 */ /* 0x000fe4000f8e0205 */
[----:B------:R-:W-:Y:S02]  /*1580*/  UIMAD UR26, UR20, UR11, UR26 ;  /* 0x0000000b141a72a4 */ /* 0x000fe4000f8e021a */
[----:B------:R-:W-:Y:S01]  /*1590*/  UIMAD UR30, UR4, UR14, UR10 ;  /* 0x0000000e041e72a4 */ /* 0x000fe2000f8e020a */
[----:B------:R-:W-:Y:S02]  /*15a0*/  @!UP0 UMOV UR5, UR6 ;  /* 0x0000000600058c82 */ /* 0x000fe40008000000 */
[----:B------:R-:W-:-:S12]  /*15b0*/  UIMAD UR26, UR5, UR20, UR26 ;  /* 0x00000014051a72a4 */ /* 0x000fd8000f8e021a */
.L_x_19:
[----:B------:R-:W-:-:S09]  /*15c0*/  UISETP.NE.AND UP0, UPT, UR22, 0x1, UPT ;  /* 0x000000011600788c */ /* 0x000fd2000bf05270 */
[----:B------:R-:W-:Y:S05]  /*15d0*/  BRA.U UP0, `(.L_x_20) ;  /* 0x0000000100407547 */ /* 0x000fea000b800000 */
[----:B------:R-:W2:Y:S01]  /*15e0*/  LDCU.128 UR8, c[0x0][0xb10] ;  /* 0x00016200ff0877ac */ /* 0x000ea20008000c00 */
[----:B------:R-:W3:Y:S01]  /*15f0*/  LDCU UR12, c[0x0][0xb0c] ;  /* 0x00016180ff0c77ac */ /* 0x000ee20008000800 */
[----:B------:R-:W4:Y:S01]  /*1600*/  LDCU UR13, c[0x0][0xb20] ;  /* 0x00016400ff0d77ac */ /* 0x000f220008000800 */
[----:B--2---:R-:W-:Y:S02]  /*1610*/  UIMAD.WIDE.U32 UR4, UR26, UR8, URZ ;  /* 0x000000081a0472a5 */ /* 0x004fe4000f8e00ff */
[----:B------:R-:W-:Y:S02]  /*1620*/  UIMAD.WIDE.U32 UR6, UR30, UR11, URZ ;  /* 0x0000000b1e0672a5 */ /* 0x000fe4000f8e00ff */
[----:B---3--:R-:W-:Y:S02]  /*1630*/  UISETP.NE.AND UP0, UPT, UR12, 0x1, UPT ;  /* 0x000000010c00788c */ /* 0x008fe4000bf05270 */
[----:B------:R-:W-:-:S03]  /*1640*/  USHF.R.U32.HI UR5, URZ, UR9, UR5 ;  /* 0x00000009ff057299 */ /* 0x000fc60008011605 */
[----:B------:R-:W-:Y:S01]  /*1650*/  UMOV UR4, UR7 ;  /* 0x0000000700047c82 */ /* 0x000fe20008000000 */
[----:B------:R-:W-:Y:S02]  /*1660*/  USEL UR5, UR26, UR5, !UP0 ;  /* 0x000000051a057287 */ /* 0x000fe4000c000000 */
[----:B------:R-:W-:Y:S02]  /*1670*/  UISETP.NE.AND UP0, UPT, UR10, 0x1, UPT ;  /* 0x000000010a00788c */ /* 0x000fe4000bf05270 */
[----:B----4-:R-:W-:-:S04]  /*1680*/  USHF.R.U32.HI UR4, URZ, UR13, UR4 ;  /* 0x0000000dff047299 */ /* 0x010fc80008011604 */
[----:B------:R-:W-:-:S04]  /*1690*/  USEL UR4, UR30, UR4, !UP0 ;  /* 0x000000041e047287 */ /* 0x000fc8000c000000 */
[----:B------:R-:W-:Y:S02]  /*16a0*/  UIADD3 UR6, UPT, UPT, UR5, -UR4, URZ ;  /* 0x8000000405067290 */ /* 0x000fe4000fffe0ff */
[----:B------:R-:W-:Y:S02]  /*16b0*/  UIADD3 UR4, UPT, UPT, -UR5, UR4, URZ ;  /* 0x0000000405047290 */ /* 0x000fe4000fffe1ff */
[----:B------:R-:W-:Y:S02]  /*16c0*/  UIMAD UR30, UR6, UR10, UR30 ;  /* 0x0000000a061e72a4 */ /* 0x000fe4000f8e021e */
[----:B------:R-:W-:-:S12]  /*16d0*/  UIMAD UR26, UR4, UR12, UR26 ;  /* 0x0000000c041a72a4 */ /* 0x000fd8000f8e021a */
.L_x_20:
[----:B------:R-:W-:Y:S01]  /*16e0*/  UISETP.NE.AND UP0, UPT, UR18, 0x2, UPT ;  /* 0x000000021200788c */ /* 0x000fe2000bf05270 */
[----:B------:R-:W-:Y:S09]  /*16f0*/  BRA.U !UP6, `(.L_x_21) ;  /* 0x000000010e0c7547 */ /* 0x000ff2000b800000 */
[----:B------:R-:W-:Y:S01]  /*1700*/  UCGABAR_WAIT ;  /* 0x0000000000007dc7 */ /* 0x000fe20008000000 */
[----:B------:R-:W-:Y:S01]  /*1710*/  CCTL.IVALL ;  /* 0x00000000ff00798f */ /* 0x000fe20002000000 */
[----:B------:R-:W-:Y:S05]  /*1720*/  BRA `(.L_x_22) ;  /* 0x0000000000047947 */ /* 0x000fea0003800000 */
.L_x_21:
[----:B------:R-:W-:Y:S06]  /*1730*/  BAR.SYNC.DEFER_BLOCKING 0x0 ;  /* 0x0000000000007b1d */ /* 0x000fec0000010000 */
.L_x_22:
[----:B------:R-:W-:Y:S05]  /*1740*/  BRA.U UP0, `(.L_x_23) ;  /* 0x0000001900147547 */ /* 0x000fea000b800000 */
[----:B------:R-:W2:Y:S01]  /*1750*/  LDCU UR6, c[0x0][0x38c] ;  /* 0x00007180ff0677ac */ /* 0x000ea20008000800 */
[----:B------:R-:W-:Y:S01]  /*1760*/  PLOP3.LUT P1, PT, PT, PT, UP3, 0x80, 0x8 ;  /* 0x000000000008781c */ /* 0x000fe20003f2f038 */
[----:B------:R-:W-:Y:S01]  /*1770*/  IMAD.MOV.U32 R12, RZ, RZ, 0x1 ;  /* 0x00000001ff0c7424 */ /* 0x000fe200078e00ff */
[----:B------:R-:W-:Y:S01]  /*1780*/  ISETP.EQ.OR P2, PT, R0, RZ, P3 ;  /* 0x000000ff0000720c */ /* 0x000fe20001f42670 */
[----:B------:R-:W-:Y:S01]  /*1790*/  UISETP.NE.AND UP1, UPT, UR18, URZ, UPT ;  /* 0x000000ff1200728c */ /* 0x000fe2000bf25270 */
[----:B------:R-:W-:Y:S01]  /*17a0*/  PLOP3.LUT P1, PT, P1, PT, PT, 0x8, 0x80 ;  /* 0x000000000080781c */ /* 0x000fe20000f2e170 */
[----:B------:R-:W-:Y:S01]  /*17b0*/  USEL UR25, URZ, 0x1, UP4 ;  /* 0x00000001ff197887 */ /* 0x000fe2000a000000 */
[----:B------:R-:W-:Y:S01]  /*17c0*/  CS2R R10, SRZ ;  /* 0x00000000000a7805 */ /* 0x000fe2000001ff00 */
[----:B------:R-:W-:Y:S01]  /*17d0*/  IMAD.MOV.U32 R9, RZ, RZ, RZ ;  /* 0x000000ffff097224 */ /* 0x000fe200078e00ff */
[----:B------:R-:W3:Y:S01]  /*17e0*/  LDCU UR39, c[0x0][0x370] ;  /* 0x00006e00ff2777ac */ /* 0x000ee20008000800 */
[----:B------:R-:W-:Y:S01]  /*17f0*/  IMAD.MOV.U32 R8, RZ, RZ, 0x1 ;  /* 0x00000001ff087424 */ /* 0x000fe200078e00ff */
[----:B------:R-:W4:Y:S01]  /*1800*/  LDCU.64 UR28, c[0x0][0x348] ;  /* 0x00006900ff1c77ac */ /* 0x000f220008000a00 */
[----:B------:R-:W-:-:S02]  /*1810*/  USHF.R.U32.HI UR44, URZ, 0x6, UR24 ;  /* 0x00000006ff2c7899 */ /* 0x000fc40008011618 */
[----:B--2---:R-:W-:Y:S02]  /*1820*/  UIADD3 UR5, UPT, UPT, UR6, 0x3f, URZ ;  /* 0x0000003f06057890 */ /* 0x004fe4000fffe0ff */
[----:B------:R-:W-:Y:S02]  /*1830*/  UIADD3 UR45, UPT, UPT, UR6, 0x7e, URZ ;  /* 0x0000007e062d7890 */ /* 0x000fe4000fffe0ff */
[----:B------:R-:W-:Y:S01]  /*1840*/  USHF.R.S32.HI UR4, URZ, 0x1f, UR5 ;  /* 0x0000001fff047899 */ /* 0x000fe20008011405 */
[----:B------:R-:W2:Y:S03]  /*1850*/  LDCU UR38, c[0x0][0x374] ;  /* 0x00006e80ff2677ac */ /* 0x000ea60008000800 */
[----:B------:R-:W-:Y:S02]  /*1860*/  ULEA.HI UR4, UR4, UR5, URZ, 0x6 ;  /* 0x0000000504047291 */ /* 0x000fe4000f8f30ff */
[----:B------:R-:W-:-:S02]  /*1870*/  USEL UR25, UR25, 0x2, UP1 ;  /* 0x0000000219197887 */ /* 0x000fc40008800000 */
[----:B------:R-:W-:Y:S02]  /*1880*/  USHF.R.S32.HI UR41, URZ, 0x6, UR4 ;  /* 0x00000006ff297899 */ /* 0x000fe40008011404 */
[----:B------:R-:W-:Y:S02]  /*1890*/  UIADD3 UR4, UPT, UPT, UR6, -0x1, URZ ;  /* 0xffffffff06047890 */ /* 0x000fe4000fffe0ff */
[----:B------:R-:W-:Y:S02]  /*18a0*/  UISETP.LT.U32.AND UP0, UPT, UR41, 0xd, UPT ;  /* 0x0000000d2900788c */ /* 0x000fe4000bf01070 */
[----:B------:R-:W-:Y:S02]  /*18b0*/  UISETP.GE.U32.AND UP2, UPT, UR4, -0x7f, UPT ;  /* 0xffffff810400788c */ /* 0x000fe4000bf46070 */
[----:B------:R-:W-:Y:S01]  /*18c0*/  USEL UR40, UR41, 0xd, UP0 ;  /* 0x0000000d29287887 */ /* 0x000fe20008000000 */
[----:B------:R-:W-:-:S03]  /*18d0*/  UMOV UR5, URZ ;  /* 0x000000ff00057c82 */ /* 0x000fc60008000000 */
[----:B------:R-:W-:Y:S02]  /*18e0*/  UIADD3 UR21, UPT, UPT, UR40, -0x1, URZ ;  /* 0xffffffff28157890 */ /* 0x000fe4000fffe0ff */
[----:B------:R-:W-:-:S03]  /*18f0*/  UIADD3 UR43, UPT, UPT, UR41, -UR40, URZ ;  /* 0x80000028292b7290 */ /* 0x000fc6000fffe0ff */
[----:B------:R-:W-:-:S04]  /*1900*/  @UP2 UIADD3 UR21, UPT, UPT, UR40, URZ, URZ ;  /* 0x000000ff28152290 */ /* 0x000fc8000fffe0ff */
[----:B--234-:R-:W-:-:S12]  /*1910*/  UIADD3 UR21, UPT, UPT, UR21, 0x1, URZ ;  /* 0x0000000115157890 */ /* 0x01cfd8000fffe0ff */
.L_x_43:
[----:B------:R-:W-:Y:S01]  /*1920*/  UISETP.NE.AND UP0, UPT, UR54, URZ, UPT ;  /* 0x000000ff3600728c */ /* 0x000fe2000bf05270 */
[----:B------:R-:W2:Y:S08]  /*1930*/  S2UR UR54, SR_CgaCtaId ;  /* 0x00000000003679c3 */ /* 0x000eb00000008800 */
[----:B------:R-:W-:Y:S05]  /*1940*/  BRA.U UP0, `(.L_x_24) ;  /* 0x0000000100347547 */ /* 0x000fea000b800000 */
[----:B------:R-:W3:Y:S01]  /*1950*/  S2R R0, SR_CgaCtaId ;  /* 0x0000000000007919 */ /* 0x000ee20000008800 */
[----:B------:R-:W-:-:S04]  /*1960*/  MOV R2, 0x400 ;  /* 0x0000040000027802 */ /* 0x000fc80000000f00 */
[----:B---3--:R-:W-:Y:S02]  /*1970*/  LEA R0, R0, R2, 0x18 ;  /* 0x0000000200007211 */ /* 0x008fe400078ec0ff */
[----:B------:R-:W-:-:S03]  /*1980*/  SHF.L.U32 R2, R8, 0x1f, RZ ;  /* 0x0000001f08027819 */ /* 0x000fc600000006ff */
[----:B------:R-:W-:-:S04]  /*1990*/  IMAD R0, R9, 0x8, R0 ;  /* 0x0000000809007824 */ /* 0x000fc800078e0200 */
[----:B------:R-:W3:Y:S02]  /*19a0*/  SYNCS.PHASECHK.TRANS64.TRYWAIT P0, [R0+URZ+0x180], R2 ;  /* 0x00018002000075a7 */ /* 0x000ee400080011ff */
[----:B---3--:R-:W-:Y:S05]  /*19b0*/  @!P0 BRA `(.L_x_25) ;  /* 0x0000006000988947 */ /* 0x008fea0003800000 */
.L_x_132:
[----:B------:R-:W-:Y:S01]  /*19c0*/  VIADD R9, R9, 0x1 ;  /* 0x0000000109097836 */ /* 0x000fe20000000000 */
[----:B------:R3:W-:Y:S04]  /*19d0*/  SYNCS.ARRIVE.TRANS64.A1T0 RZ, [R0+URZ+0x170], RZ ;  /* 0x000170ff00ff79a7 */ /* 0x0007e800081000ff */
[----:B------:R-:W-:-:S04]  /*19e0*/  ISETP.NE.AND P0, PT, R9, 0x2, PT ;  /* 0x000000020900780c */ /* 0x000fc80003f05270 */
[----:B------:R-:W-:Y:S02]  /*19f0*/  SEL R9, R9, RZ, P0 ;  /* 0x000000ff09097207 */ /* 0x000fe40000000000 */
[----:B---3--:R-:W-:-:S04]  /*1a00*/  SEL R0, RZ, 0x1, P0 ;  /* 0x00000001ff007807 */ /* 0x008fc80000000000 */
[----:B------:R-:W-:-:S07]  /*1a10*/  LOP3.LUT R8, R8, R0, RZ, 0x3c, !PT ;  /* 0x0000000008087212 */ /* 0x000fce00078e3cff */
.L_x_24:
[----:B------:R-:W-:Y:S01]  /*1a20*/  UMOV UR6, 0x400 ;  /* 0x0000040000067882 */ /* 0x000fe20000000000 */
[----:B------:R-:W-:Y:S01]  /*1a30*/  SHF.L.U32 R0, R12, 0x1f, RZ ;  /* 0x0000001f0c007819 */ /* 0x000fe200000006ff */
[----:B--2---:R-:W-:Y:S02]  /*1a40*/  ULEA UR6, UR54, UR6, 0x18 ;  /* 0x0000000636067291 */ /* 0x004fe4000f8ec0ff */
[----:B------:R-:W-:Y:S02]  /*1a50*/  UISETP.GE.U32.AND UP0, UPT, UR45, 0x7f, UPT ;  /* 0x0000007f2d00788c */ /* 0x000fe4000bf06070 */
[----:B------:R-:W-:Y:S02]  /*1a60*/  ULEA UR4, UR5, UR6, 0x3 ;  /* 0x0000000605047291 */ /* 0x000fe4000f8e18ff */
[----:B------:R-:W-:Y:S02]  /*1a70*/  USHF.L.U32 UR35, UR26, 0x6, URZ ;  /* 0x000000061a237899 */ /* 0x000fe400080006ff */
[----:B------:R-:W-:Y:S01]  /*1a80*/  ULEA UR11, UR30, UR44, 0x6 ;  /* 0x0000002c1e0b7291 */ /* 0x000fe2000f8e30ff */
[----:B------:R-:W-:-:S04]  /*1a90*/  UMOV UR13, URZ ;  /* 0x000000ff000d7c82 */ /* 0x000fc80008000000 */
[----:B------:R2:W3:Y:S01]  /*1aa0*/  SYNCS.PHASECHK.TRANS64.TRYWAIT P0, [UR4+0x68], R0 ;  /* 0x00006800ff0075a7 */ /* 0x0004e20008001104 */
[----:B------:R-:W-:Y:S06]  /*1ab0*/  BRA.U !UP0, `(.L_x_26) ;  /* 0x0000000108c07547 */ /* 0x000fec000b800000 */
[----:B------:R-:W-:Y:S01]  /*1ac0*/  UMOV UR7, URZ ;  /* 0x000000ff00077c82 */ /* 0x000fe20008000000 */
[----:B------:R-:W-:-:S05]  /*1ad0*/  UMOV UR4, UR5 ;  /* 0x0000000500047c82 */ /* 0x000fca0008000000 */
.L_x_32:
[----:B------:R-:W-:Y:S01]  /*1ae0*/  ULEA UR33, UR4, UR6, 0x3 ;  /* 0x0000000604217291 */ /* 0x000fe2000f8e18ff */
[----:B---3--:R-:W-:Y:S01]  /*1af0*/  @!P3 MOV R2, 0x4000 ;  /* 0x000040000002b802 */ /* 0x008fe20000000f00 */
[----:B-1-34-:R-:W-:Y:S10]  /*1b00*/  @P0 BRA `(.L_x_27) ;  /* 0x00000000000c0947 */ /* 0x01aff40003800000 */
[----:B------:R-:W-:-:S04]  /*1b10*/  SHF.L.U32 R3, R12, 0x1f, RZ ;  /* 0x0000001f0c037819 */ /* 0x000fc800000006ff */
[----:B------:R-:W3:Y:S02]  /*1b20*/  SYNCS.PHASECHK.TRANS64.TRYWAIT P0, [UR33+0x68], R3 ;  /* 0x00006803ff0075a7 */ /* 0x000ee40008001121 */
[----:B---3--:R-:W-:Y:S05]  /*1b30*/  @!P0 BRA `(.L_x_28) ;  /* 0x00000060004c8947 */ /* 0x008fea0003800000 */
.L_x_27:
[----:B------:R3:W-:Y:S01]  /*1b40*/  @!P3 SYNCS.ARRIVE.TRANS64 RZ, [UR33], R2 ;  /* 0x00000002ffffb9a7 */ /* 0x0007e20008000021 */
[----:B------:R-:W-:-:S04]  /*1b50*/  ULOP3.LUT UR5, UR25, 0x2, URZ, 0xfc, !UPT ;  /* 0x0000000219057892 */ /* 0x000fc8000f8efcff */
[----:B------:R-:W-:-:S09]  /*1b60*/  UISETP.NE.AND UP0, UPT, UR5, 0x2, UPT ;  /* 0x000000020500788c */ /* 0x000fd2000bf05270 */
[----:B------:R-:W-:Y:S05]  /*1b70*/  BRA.U UP0, `(.L_x_29) ;  /* 0x0000000100047547 */ /* 0x000fea000b800000 */
[----:B-1----:R-:W-:Y:S05]  /*1b80*/  BPT.TRAP 0x1 ;  /* 0x000000040000795c */ /* 0x002fea0000300000 */
.L_x_29:
[----:B------:R-:W-:Y:S04]  /*1b90*/  BSSY.RECONVERGENT B0, `(.L_x_30) ;  /* 0x0000003000007945 */ /* 0x000fe80003800200 */
[----:B------:R-:W-:Y:S05]  /*1ba0*/  @P2 BRA `(.L_x_31) ;  /* 0x0000000000042947 */ /* 0x000fea0003800000 */
[----:B-1----:R-:W-:Y:S05]  /*1bb0*/  BPT.TRAP 0x1 ;  /* 0x000000040000795c */ /* 0x002fea0000300000 */
.L_x_31:
[----:B-1----:R-:W-:Y:S05]  /*1bc0*/  BSYNC.RECONVERGENT B0 ;  /* 0x0000000000007941 */ /* 0x002fea0003800200 */
.L_x_30:
[----:B------:R-:W-:Y:S02]  /*1bd0*/  UIADD3 UR5, UPT, UPT, UR4, 0x1, URZ ;  /* 0x0000000104057890 */ /* 0x000fe4000fffe0ff */
[----:B------:R-:W-:Y:S02]  /*1be0*/  ULEA UR32, UR4, UR6, 0xd ;  /* 0x0000000604207291 */ /* 0x000fe4000f8e68ff */
[----:B------:R-:W-:Y:S02]  /*1bf0*/  UISETP.NE.AND UP0, UPT, UR5, 0xd, UPT ;  /* 0x0000000d0500788c */ /* 0x000fe4000bf05270 */
[----:B------:R-:W-:Y:S02]  /*1c00*/  USHF.L.U32 UR34, UR7, 0x6, URZ ;  /* 0x0000000607227899 */ /* 0x000fe400080006ff */
[----:B------:R-:W-:Y:S02]  /*1c10*/  USEL UR9, URZ, 0x1, UP0 ;  /* 0x00000001ff097887 */ /* 0x000fe40008000000 */
[----:B------:R-:W-:-:S02]  /*1c20*/  USEL UR5, UR5, URZ, UP0 ;  /* 0x000000ff05057287 */ /* 0x000fc40008000000 */
[----:B------:R-:W-:Y:S02]  /*1c30*/  UIADD3 UR14, UP0, UPT, UR28, 0x180, URZ ;  /* 0x000001801c0e7890 */ /* 0x000fe4000ff1e0ff */
[----:B------:R-:W-:Y:S01]  /*1c40*/  ULEA UR8, UR5, UR6, 0x3 ;  /* 0x0000000605087291 */ /* 0x000fe2000f8e18ff */
[----:B------:R-:W-:Y:S01]  /*1c50*/  LOP3.LUT R12, R12, UR9, RZ, 0x3c, !PT ;  /* 0x000000090c0c7c12 */ /* 0x000fe2000f8e3cff */
[----:B------:R-:W-:Y:S02]  /*1c60*/  ULEA UR4, UR4, UR24, 0xc ;  /* 0x0000001804047291 */ /* 0x000fe4000f8e60ff */
[----:B------:R-:W-:Y:S01]  /*1c70*/  UIADD3 UR7, UPT, UPT, UR7, 0x1, URZ ;  /* 0x0000000107077890 */ /* 0x000fe2000fffe0ff */
[----:B--2---:R-:W-:Y:S01]  /*1c80*/  SHF.L.U32 R0, R12, 0x1f, RZ ;  /* 0x0000001f0c007819 */ /* 0x004fe200000006ff */
[----:B------:R-:W-:Y:S02]  /*1c90*/  UIADD3 UR16, UP1, UPT, UR28, 0x80, URZ ;  /* 0x000000801c107890 */ /* 0x000fe4000ff3e0ff */
[----:B------:R-:W-:Y:S01]  /*1ca0*/  UIADD3.X UR15, UPT, UPT, URZ, UR29, URZ, UP0, !UPT ;  /* 0x0000001dff0f7290 */ /* 0x000fe200087fe4ff */
[----:B------:R4:W1:Y:S01]  /*1cb0*/  SYNCS.PHASECHK.TRANS64.TRYWAIT P0, [UR8+0x68], R0 ;  /* 0x00006800ff0075a7 */ /* 0x0008620008001108 */
[----:B------:R-:W-:-:S02]  /*1cc0*/  ULEA UR4, UR4, UR6, 0x1 ;  /* 0x0000000604047291 */ /* 0x000fc4000f8e08ff */
[----:B------:R-:W-:Y:S02]  /*1cd0*/  UISETP.NE.AND UP0, UPT, UR7, UR21, UPT ;  /* 0x000000150700728c */ /* 0x000fe4000bf05270 */
[----:B------:R-:W-:Y:S02]  /*1ce0*/  UIADD3.X UR17, UPT, UPT, URZ, UR29, URZ, UP1, !UPT ;  /* 0x0000001dff117290 */ /* 0x000fe40008ffe4ff */
[----:B------:R-:W-:Y:S02]  /*1cf0*/  UIADD3 UR32, UPT, UPT, UR32, 0x3400, URZ ;  /* 0x0000340020207890 */ /* 0x000fe4000fffe0ff */
[----:B------:R-:W-:Y:S01]  /*1d00*/  UIADD3 UR8, UPT, UPT, UR4, 0x1d400, URZ ;  /* 0x0001d40004087890 */ /* 0x000fe2000fffe0ff */
[----:B------:R-:W-:Y:S01]  /*1d10*/  UMOV UR18, 0x0 ;  /* 0x0000000000127882 */ /* 0x000fe20000000000 */
[----:B------:R-:W-:Y:S01]  /*1d20*/  UMOV UR19, 0x10000000 ;  /* 0x1000000000137882 */ /* 0x000fe20000000000 */
[----:B------:R-:W-:Y:S01]  /*1d30*/  UMOV UR4, 0x30000 ;  /* 0x0003000000047882 */ /* 0x000fe20000000000 */
[----:B------:R-:W-:Y:S01]  /*1d40*/  UMOV UR12, UR36 ;  /* 0x00000024000c7c82 */ /* 0x000fe20008000000 */
[----:B------:R-:W-:Y:S01]  /*1d50*/  UMOV UR9, UR33 ;  /* 0x0000002100097c82 */ /* 0x000fe20008000000 */
[----:B------:R-:W-:Y:S01]  /*1d60*/  UMOV UR10, UR34 ;  /* 0x00000022000a7c82 */ /* 0x000fe20008000000 */
[----:B------:R-:W-:Y:S01]  /*1d70*/  UTMALDG.3D [UR32], [UR16], desc[UR18] ;  /* 0x00001220100075b4 */ /* 0x000fe20008011000 */
[----:B------:R-:W-:Y:S01]  /*1d80*/  UMOV UR13, UR21 ;  /* 0x00000015000d7c82 */ /* 0x000fe20008000000 */
[----:B------:R2:W-:Y:S02]  /*1d90*/  UTMALDG.3D.MULTICAST [UR8], [UR14], UR4, desc[UR18] ;  /* 0x000012080e0073b4 */ /* 0x0005e40008011804 */
[----:B--2---:R-:W-:Y:S01]  /*1da0*/  UMOV UR4, UR5 ;  /* 0x0000000500047c82 */ /* 0x004fe20008000000 */
[----:B------:R-:W-:Y:S05]  /*1db0*/  BRA.U UP0, `(.L_x_32) ;  /* 0xfffffffd00487547 */ /* 0x000fea000b83ffff */
.L_x_26:
[----:B------:R-:W-:Y:S01]  /*1dc0*/  ULEA UR4, UR5, UR6, 0x3 ;  /* 0x0000000605047291 */ /* 0x000fe2000f8e18ff */
[----:B--2-4-:R-:W-:Y:S01]  /*1dd0*/  SHF.L.U32 R0, R12, 0x1f, RZ ;  /* 0x0000001f0c007819 */ /* 0x014fe200000006ff */
[----:B------:R-:W-:Y:S01]  /*1de0*/  @!P1 SYNCS.ARRIVE.TRANS64.A1T0 RZ, [UR6+0x108], RZ ;  /* 0x000108ffffff99a7 */ /* 0x000fe20008100006 */
[----:B------:R-:W-:-:S06]  /*1df0*/  UISETP.GT.AND UP0, UPT, UR41, UR40, UPT ;  /* 0x000000282900728c */ /* 0x000fcc000bf04270 */
[----:B-1-3--:R1:W2:Y:S03]  /*1e00*/  SYNCS.PHASECHK.TRANS64.TRYWAIT P0, [UR4+0x68], R0 ;  /* 0x00006800ff0075a7 */ /* 0x00a2a60008001104 */
[----:B------:R-:W-:Y:S05]  /*1e10*/  BRA.U !UP0, `(.L_x_33) ;  /* 0x0000000108c47547 */ /* 0x000fea000b800000 */
[----:B------:R-:W-:Y:S01]  /*1e20*/  UIADD3 UR26, UPT, UPT, UR43, UR13, URZ ;  /* 0x0000000d2b1a7290 */ /* 0x000fe2000fffe0ff */
[----:B------:R-:W-:-:S11]  /*1e30*/  UMOV UR4, UR5 ;  /* 0x0000000500047c82 */ /* 0x000fd60008000000 */
.L_x_39:
[----:B------:R-:W-:Y:S01]  /*1e40*/  ULEA UR17, UR4, UR6, 0x3 ;  /* 0x0000000604117291 */ /* 0x000fe2000f8e18ff */
[----:B--2---:R-:W-:Y:S01]  /*1e50*/  @!P3 MOV R2, 0x4000 ;  /* 0x000040000002b802 */ /* 0x004fe20000000f00 */
[----:B--2-4-:R-:W-:Y:S10]  /*1e60*/  @P0 BRA `(.L_x_34) ;  /* 0x00000000000c0947 */ /* 0x014ff40003800000 */
[----:B------:R-:W-:-:S04]  /*1e70*/  SHF.L.U32 R3, R12, 0x1f, RZ ;  /* 0x0000001f0c037819 */ /* 0x000fc800000006ff */
[----:B------:R-:W2:Y:S02]  /*1e80*/  SYNCS.PHASECHK.TRANS64.TRYWAIT P0, [UR17+0x68], R3 ;  /* 0x00006803ff0075a7 */ /* 0x000ea40008001111 */
[----:B--2---:R-:W-:Y:S05]  /*1e90*/  @!P0 BRA `(.L_x_35) ;  /* 0x0000005c008c8947 */ /* 0x004fea0003800000 */
.L_x_34:
[----:B------:R2:W-:Y:S01]  /*1ea0*/  @!P3 SYNCS.ARRIVE.TRANS64 RZ, [UR17], R2 ;  /* 0x00000002ffffb9a7 */ /* 0x0005e20008000011 */
[----:B------:R-:W-:-:S04]  /*1eb0*/  ULOP3.LUT UR5, UR25, 0x2, URZ, 0xfc, !UPT ;  /* 0x0000000219057892 */ /* 0x000fc8000f8efcff */
[----:B------:R-:W-:-:S09]  /*1ec0*/  UISETP.NE.AND UP0, UPT, UR5, 0x2, UPT ;  /* 0x000000020500788c */ /* 0x000fd2000bf05270 */
[----:B------:R-:W-:Y:S05]  /*1ed0*/  BRA.U UP0, `(.L_x_36) ;  /* 0x0000000100047547 */ /* 0x000fea000b800000 */
[----:B------:R-:W-:Y:S05]  /*1ee0*/  BPT.TRAP 0x1 ;  /* 0x000000040000795c */ /* 0x000fea0000300000 */
.L_x_36:
[----:B------:R-:W-:Y:S04]  /*1ef0*/  BSSY.RECONVERGENT B0, `(.L_x_37) ;  /* 0x0000003000007945 */ /* 0x000fe80003800200 */
[----:B------:R-:W-:Y:S05]  /*1f00*/  @P2 BRA `(.L_x_38) ;  /* 0x0000000000042947 */ /* 0x000fea0003800000 */
[----:B------:R-:W-:Y:S05]  /*1f10*/  BPT.TRAP 0x1 ;  /* 0x000000040000795c */ /* 0x000fea0000300000 */
.L_x_38:
[----:B------:R-:W-:Y:S05]  /*1f20*/  BSYNC.RECONVERGENT B0 ;  /* 0x0000000000007941 */ /* 0x000fea0003800200 */
.L_x_37:
[----:B------:R-:W-:Y:S02]  /*1f30*/  UIADD3 UR5, UPT, UPT, UR4, 0x1, URZ ;  /* 0x0000000104057890 */ /* 0x000fe4000fffe0ff */
[----:B------:R-:W-:Y:S02]  /*1f40*/  ULEA UR16, UR4, UR6, 0xd ;  /* 0x0000000604107291 */ /* 0x000fe4000f8e68ff */
[----:B------:R-:W-:Y:S02]  /*1f50*/  UISETP.NE.AND UP0, UPT, UR5, 0xd, UPT ;  /* 0x0000000d0500788c */ /* 0x000fe4000bf05270 */
[----:B------:R-:W-:Y:S02]  /*1f60*/  ULEA UR4, UR4, UR24, 0xc ;  /* 0x0000001804047291 */ /* 0x000fe4000f8e60ff */
[----:B------:R-:W-:Y:S02]  /*1f70*/  USEL UR8, URZ, 0x1, UP0 ;  /* 0x00000001ff087887 */ /* 0x000fe40008000000 */
[----:B------:R-:W-:-:S02]  /*1f80*/  USEL UR5, UR5, URZ, UP0 ;  /* 0x000000ff05057287 */ /* 0x000fc40008000000 */
[----:B------:R-:W-:Y:S02]  /*1f90*/  UIADD3 UR22, UP1, UPT, UR28, 0x80, URZ ;  /* 0x000000801c167890 */ /* 0x000fe4000ff3e0ff */
[----:B------:R-:W-:Y:S01]  /*1fa0*/  UIADD3 UR14, UP0, UPT, UR28, 0x180, URZ ;  /* 0x000001801c0e7890 */ /* 0x000fe2000ff1e0ff */
[----:B------:R-:W-:Y:S01]  /*1fb0*/  LOP3.LUT R12, R12, UR8, RZ, 0x3c, !PT ;  /* 0x000000080c0c7c12 */ /* 0x000fe2000f8e3cff */
[----:B------:R-:W-:Y:S02]  /*1fc0*/  ULEA UR4, UR4, UR6, 0x1 ;  /* 0x0000000604047291 */ /* 0x000fe4000f8e08ff */
[----:B------:R-:W-:Y:S01]  /*1fd0*/  ULEA UR7, UR5, UR6, 0x3 ;  /* 0x0000000605077291 */ /* 0x000fe2000f8e18ff */
[----:B-1----:R-:W-:Y:S01]  /*1fe0*/  SHF.L.U32 R0, R12, 0x1f, RZ ;  /* 0x0000001f0c007819 */ /* 0x002fe200000006ff */
[----:B------:R-:W-:Y:S02]  /*1ff0*/  USHF.L.U32 UR18, UR13, 0x6, URZ ;  /* 0x000000060d127899 */ /* 0x000fe400080006ff */
[----:B------:R-:W-:-:S02]  /*2000*/  UIADD3 UR16, UPT, UPT, UR16, 0x3400, URZ ;  /* 0x0000340010107890 */ /* 0x000fc4000fffe0ff */
[----:B------:R-:W-:Y:S02]  /*2010*/  UIADD3.X UR23, UPT, UPT, URZ, UR29, URZ, UP1, !UPT ;  /* 0x0000001dff177290 */ /* 0x000fe40008ffe4ff */
[----:B------:R-:W-:Y:S01]  /*2020*/  UIADD3 UR8, UPT, UPT, UR4, 0x1d400, URZ ;  /* 0x0001d40004087890 */ /* 0x000fe2000fffe0ff */
[----:B------:R3:W4:Y:S01]  /*2030*/  SYNCS.PHASECHK.TRANS64.TRYWAIT P0, [UR7+0x68], R0 ;  /* 0x00006800ff0075a7 */ /* 0x0007220008001107 */
[----:B------:R-:W-:Y:S01]  /*2040*/  UIADD3.X UR15, UPT, UPT, URZ, UR29, URZ, UP0, !UPT ;  /* 0x0000001dff0f7290 */ /* 0x000fe200087fe4ff */
[----:B------:R-:W-:Y:S01]  /*2050*/  UMOV UR30, 0x0 ;  /* 0x00000000001e7882 */ /* 0x000fe20000000000 */
[----:B------:R-:W-:Y:S01]  /*2060*/  UMOV UR31, 0x10000000 ;  /* 0x10000000001f7882 */ /* 0x000fe20000000000 */
[----:B------:R-:W-:Y:S01]  /*2070*/  UMOV UR19, UR35 ;  /* 0x0000002300137c82 */ /* 0x000fe20008000000 */
[----:B------:R-:W-:Y:S01]  /*2080*/  UMOV UR20, UR36 ;  /* 0x0000002400147c82 */ /* 0x000fe20008000000 */
[----:B------:R-:W-:Y:S01]  /*2090*/  UMOV UR7, 0x30000 ;  /* 0x0003000000077882 */ /* 0x000fe20000000000 */
[----:B------:R-:W-:Y:S01]  /*20a0*/  UMOV UR12, UR36 ;  /* 0x00000024000c7c82 */ /* 0x000fe20008000000 */
[----:B------:R-:W-:Y:S01]  /*20b0*/  UMOV UR9, UR17 ;  /* 0x0000001100097c82 */ /* 0x000fe20008000000 */
[----:B------:R-:W-:Y:S01]  /*20c0*/  UMOV UR10, UR18 ;  /* 0x00000012000a7c82 */ /* 0x000fe20008000000 */
[----:B------:R3:W-:Y:S01]  /*20d0*/  UTMALDG.3D [UR16], [UR22], desc[UR30] ;  /* 0x00001e10160075b4 */ /* 0x0007e20008011000 */
[----:B------:R-:W-:Y:S01]  /*20e0*/  UIADD3 UR13, UPT, UPT, UR13, 0x1, URZ ;  /* 0x000000010d0d7890 */ /* 0x000fe2000fffe0ff */
[----:B------:R-:W-:-:S03]  /*20f0*/  UMOV UR4, UR5 ;  /* 0x0000000500047c82 */ /* 0x000fc60008000000 */
[----:B------:R-:W-:Y:S01]  /*2100*/  UISETP.NE.AND UP0, UPT, UR13, UR26, UPT ;  /* 0x0000001a0d00728c */ /* 0x000fe2000bf05270 */
[----:B------:R3:W-:Y:S08]  /*2110*/  UTMALDG.3D.MULTICAST [UR8], [UR14], UR7, desc[UR30] ;  /* 0x00001e080e0073b4 */ /* 0x0007f00008011807 */
[----:B---3--:R-:W-:Y:S05]  /*2120*/  BRA.U UP0, `(.L_x_39) ;  /* 0xfffffffd00447547 */ /* 0x008fea000b83ffff */
.L_x_33:
[C---:B------:R-:W-:Y:S01]  /*2130*/  LEA R3, R11.reuse, UR6, 0x3 ;  /* 0x000000060b037c11 */ /* 0x040fe2000f8e18ff */
[----:B------:R-:W-:Y:S01]  /*2140*/  NOP ;  /* 0x0000000000007918 */ /* 0x000fe20000000000 */
[----:B-1----:R-:W-:Y:S02]  /*2150*/  SHF.L.U32 R0, R10, 0x1f, RZ ;  /* 0x0000001f0a007819 */ /* 0x002fe400000006ff */
[----:B------:R-:W-:Y:S02]  /*2160*/  LEA R4, R11, UR6, 0x4 ;  /* 0x000000060b047c11 */ /* 0x000fe4000f8e20ff */
[----:B--2-4-:R-:W1:Y:S02]  /*2170*/  SYNCS.PHASECHK.TRANS64.TRYWAIT P0, [R3+URZ+0x110], R0 ;  /* 0x00011000030075a7 */ /* 0x014e6400080011ff */
[----:B-1----:R-:W-:Y:S05]  /*2180*/  @!P0 BRA `(.L_x_40) ;  /* 0x0000005800e88947 */ /* 0x002fea0003800000 */
.L_x_135:
[----:B------:R-:W2:Y:S01]  /*2190*/  LDS.128 R4, [R4+0x1a0] ;  /* 0x0001a00004047984 */ /* 0x000ea20000000c00 */
[----:B------:R-:W-:Y:S01]  /*21a0*/  UISETP.GE.AND UP0, UPT, UR42, 0x1, UPT ;  /* 0x000000012a00788c */ /* 0x000fe2000bf06270 */
[----:B------:R-:W-:Y:S01]  /*21b0*/  @!PT LDS RZ, [RZ] ;  /* 0x00000000fffff984 */ /* 0x000fe20000000800 */
[----:B------:R-:W-:Y:S01]  /*21c0*/  @!PT LDS RZ, [RZ] ;  /* 0x00000000fffff984 */ /* 0x000fe20000000800 */
[----:B------:R-:W-:Y:S01]  /*21d0*/  @!PT LDS RZ, [RZ] ;  /* 0x00000000fffff984 */ /* 0x000fe20000000800 */
[----:B------:R-:W-:Y:S01]  /*21e0*/  @!PT LDS RZ, [RZ] ;  /* 0x00000000fffff984 */ /* 0x000fe20000000800 */
[----:B------:R3:W-:Y:S06]  /*21f0*/  MEMBAR.ALL.CTA ;  /* 0x0000000000007992 */ /* 0x0007ec0000008000 */
[----:B---3--:R-:W3:Y:S01]  /*2200*/  FENCE.VIEW.ASYNC.S ;  /* 0x00000000000073c6 */ /* 0x008ee20000000000 */
[----:B--2---:R-:W-:-:S13]  /*2210*/  LOP3.LUT P0, RZ, R6, 0x1, RZ, 0xc0, !PT ;  /* 0x0000000106ff7812 */ /* 0x004fda000780c0ff */
[----:B---3--:R-:W-:Y:S01]  /*2220*/  VOTEU.ANY UP1, P0 ;  /* 0x0000000000ff7886 */ /* 0x008fe20000020100 */
[----:B------:R-:W-:-:S13]  /*2230*/  PLOP3.LUT P0, PT, PT, PT, UP1, 0x80, 0x8 ;  /* 0x000000000008781c */ /* 0x000fda0003f0f018 */
[----:B-1----:R-:W-:Y:S02]  /*2240*/  @P0 LOP3.LUT R0, R5, 0xffff, RZ, 0xc0, !PT ;  /* 0x0000ffff05000812 */ /* 0x002fe400078ec0ff */
[----:B------:R-:W-:Y:S02]  /*2250*/  @P0 MOV R2, R4 ;  /* 0x0000000400020202 */ /* 0x000fe40000000f00 */
[----:B------:R-:W-:Y:S01]  /*2260*/  @P0 R2UR UR7, R0 ;  /* 0x00000000000702ca */ /* 0x000fe200000e0000 */
[----:B------:R-:W-:Y:S01]  /*2270*/  VIADD R0, R3, 0x120 ;  /* 0x0000012003007836 */ /* 0x000fe20000000000 */
[----:B------:R-:W-:Y:S02]  /*2280*/  @P0 SHF.R.U32.HI R4, RZ, 0x10, R5 ;  /* 0x00000010ff040819 */ /* 0x000fe40000011605 */
[----:B------:R-:W-:Y:S02]  /*2290*/  @P0 R2UR UR8, R2 ;  /* 0x00000000020802ca */ /* 0x000fe400000e0000 */
[----:B------:R-:W-:-:S02]  /*22a0*/  PRMT R0, RZ, 0x654, R0 ;  /* 0x00000654ff007816 */ /* 0x000fc40000000000 */
[----:B------:R-:W-:Y:S02]  /*22b0*/  @P0 R2UR UR4, R4 ;  /* 0x00000000040402ca */ /* 0x000fe400000e0000 */
[----:B------:R1:W-:Y:S03]  /*22c0*/  SYNCS.ARRIVE.TRANS64.RED.A1T0 RZ, [R0+URZ], RZ ;  /* 0x000000ff00ff79a7 */ /* 0x0003e600081004ff */
[----:B------:R-:W-:-:S04]  /*22d0*/  @UP1 UMOV UR27, UR7 ;  /* 0x00000007001b1c82 */ /* 0x000fc80008000000 */
[----:B------:R-:W-:-:S04]  /*22e0*/  @UP1 UMOV UR37, UR8 ;  /* 0x0000000800251c82 */ /* 0x000fc80008000000 */
[----:B------:R-:W-:Y:S01]  /*22f0*/  @UP1 UMOV UR36, UR4 ;  /* 0x0000000400241c82 */ /* 0x000fe20008000000 */
[----:B------:R-:W-:Y:S05]  /*2300*/  BRA.U !UP0, `(.L_x_41) ;  /* 0x0000000108d47547 */ /* 0x000fea000b800000 */
[----:B------:R-:W2:Y:S01]  /*2310*/  LDCU.128 UR12, c[0x0][0xb10] ;  /* 0x00016200ff0c77ac */ /* 0x000ea20008000c00 */
[----:B------:R-:W3:Y:S01]  /*2320*/  LDCU UR26, c[0x0][0xb20] ;  /* 0x00016400ff1a77ac */ /* 0x000ee20008000800 */
[----:B------:R-:W4:Y:S01]  /*2330*/  LDCU UR20, c[0x0][0xb0c] ;  /* 0x00016180ff1477ac */ /* 0x000f220008000800 */
[----:B------:R-:W1:Y:S01]  /*2340*/  LDCU.64 UR10, c[0x0][0xb28] ;  /* 0x00016500ff0a77ac */ /* 0x000e620008000a00 */
[----:B------:R-:W-:Y:S02]  /*2350*/  UISETP.NE.AND UP3, UPT, UR42, 0x1, UPT ;  /* 0x000000012a00788c */ /* 0x000fe4000bf65270 */
[----:B--2---:R-:W-:Y:S02]  /*2360*/  UIMAD.WIDE.U32 UR16, UR38, UR15, URZ ;  /* 0x0000000f261072a5 */ /* 0x004fe4000f8e00ff */
[----:B------:R-:W-:Y:S02]  /*2370*/  UIMAD.WIDE.U32 UR8, UR39, UR12, URZ ;  /* 0x0000000c270872a5 */ /* 0x000fe4000f8e00ff */
[----:B------:R-:W-:-:S02]  /*2380*/  UISETP.NE.AND UP0, UPT, UR14, 0x1, UPT ;  /* 0x000000010e00788c */ /* 0x000fc4000bf05270 */
[----:B------:R-:W-:Y:S01]  /*2390*/  UIMAD.WIDE.U32 UR22, UR27, UR15, URZ ;  /* 0x0000000f1b1672a5 */ /* 0x000fe2000f8e00ff */
[----:B------:R-:W-:Y:S02]  /*23a0*/  UMOV UR16, UR17 ;  /* 0x0000001100107c82 */ /* 0x000fe40008000000 */
[----:B------:R-:W-:Y:S01]  /*23b0*/  UMOV UR8, UR9 ;  /* 0x0000000900087c82 */ /* 0x000fe20008000000 */
[----:B---3--:R-:W-:Y:S02]  /*23c0*/  USHF.R.U32.HI UR16, URZ, UR26, UR16 ;  /* 0x0000001aff107299 */ /* 0x008fe40008011610 */
[----:B----4-:R-:W-:Y:S02]  /*23d0*/  UISETP.NE.AND UP2, UPT, UR20, 0x1, UPT ;  /* 0x000000011400788c */ /* 0x010fe4000bf45270 */
[----:B------:R-:W-:Y:S02]  /*23e0*/  USHF.R.U32.HI UR8, URZ, UR13, UR8 ;  /* 0x0000000dff087299 */ /* 0x000fe40008011608 */
[----:B------:R-:W-:-:S02]  /*23f0*/  USEL UR7, UR38, UR16, !UP0 ;  /* 0x0000001026077287 */ /* 0x000fc4000c000000 */
[----:B------:R-:W-:Y:S02]  /*2400*/  USEL UR8, UR39, UR8, !UP2 ;  /* 0x0000000827087287 */ /* 0x000fe4000d000000 */
[----:B-1----:R-:W-:Y:S01]  /*2410*/  UIMAD.WIDE.U32 UR16, UR7, UR10, URZ ;  /* 0x0000000a071072a5 */ /* 0x002fe2000f8e00ff */
[----:B------:R-:W-:Y:S01]  /*2420*/  UMOV UR4, UR23 ;  /* 0x0000001700047c82 */ /* 0x000fe20008000000 */
[----:B------:R-:W-:Y:S02]  /*2430*/  UIMAD.WIDE.U32 UR18, UR37, UR12, URZ ;  /* 0x0000000c251272a5 */ /* 0x000fe4000f8e00ff */
[----:B------:R-:W-:-:S03]  /*2440*/  UIMAD.WIDE.U32 UR22, UR8, UR10, URZ ;  /* 0x0000000a081672a5 */ /* 0x000fc6000f8e00ff */
[----:B------:R-:W-:Y:S01]  /*2450*/  UMOV UR16, UR17 ;  /* 0x0000001100107c82 */ /* 0x000fe20008000000 */
[----:B------:R-:W-:Y:S02]  /*2460*/  USHF.R.U32.HI UR4, URZ, UR26, UR4 ;  /* 0x0000001aff047299 */ /* 0x000fe40008011604 */
[----:B------:R-:W-:Y:S01]  /*2470*/  @UP3 USHF.R.U32.HI UR7, URZ, UR11, UR16 ;  /* 0x0000000bff073299 */ /* 0x000fe20008011610 */
[----:B------:R-:W-:Y:S01]  /*2480*/  UMOV UR18, UR19 ;  /* 0x0000001300127c82 */ /* 0x000fe20008000000 */
[----:B------:R-:W-:Y:S01]  /*2490*/  UMOV UR22, UR23 ;  /* 0x0000001700167c82 */ /* 0x000fe20008000000 */
[----:B------:R-:W-:Y:S02]  /*24a0*/  USHF.R.U32.HI UR13, URZ, UR13, UR18 ;  /* 0x0000000dff0d7299 */ /* 0x000fe40008011612 */
[----:B------:R-:W-:Y:S02]  /*24b0*/  USEL UR4, UR27, UR4, !UP0 ;  /* 0x000000041b047287 */ /* 0x000fe4000c000000 */
[----:B------:R-:W-:-:S02]  /*24c0*/  @UP3 USHF.R.U32.HI UR8, URZ, UR11, UR22 ;  /* 0x0000000bff083299 */ /* 0x000fc40008011616 */
[----:B------:R-:W-:Y:S02]  /*24d0*/  UIMAD UR9, UR42, UR7, URZ ;  /* 0x000000072a0972a4 */ /* 0x000fe4000f8e02ff */
[----:B------:R-:W-:Y:S02]  /*24e0*/  USEL UR7, UR37, UR13, !UP2 ;  /* 0x0000000d25077287 */ /* 0x000fe4000d000000 */
[----:B------:R-:W-:Y:S02]  /*24f0*/  UIMAD UR12, UR42, UR8, URZ ;  /* 0x000000082a0c72a4 */ /* 0x000fe4000f8e02ff */
[----:B------:R-:W-:Y:S02]  /*2500*/  UISETP.GE.AND UP0, UPT, UR4, UR9, UPT ;  /* 0x000000090400728c */ /* 0x000fe4000bf06270 */
[----:B------:R-:W-:Y:S02]  /*2510*/  UIMAD.WIDE.U32 UR16, UR4, UR10, URZ ;  /* 0x0000000a041072a5 */ /* 0x000fe4000f8e00ff */
[----:B------:R-:W-:-:S02]  /*2520*/  UISETP.GE.OR UP0, UPT, UR7, UR12, UP0 ;  /* 0x0000000c0700728c */ /* 0x000fc40008706670 */
[----:B------:R-:W-:Y:S02]  /*2530*/  UIMAD.WIDE.U32 UR12, UR7, UR10, URZ ;  /* 0x0000000a070c72a5 */ /* 0x000fe4000f8e00ff */
[----:B------:R-:W-:Y:S01]  /*2540*/  UIADD3 UR15, UPT, UPT, -UR4, URZ, URZ ;  /* 0x000000ff040f7290 */ /* 0x000fe2000fffe1ff */
[----:B------:R-:W-:Y:S01]  /*2550*/  UMOV UR10, UR17 ;  /* 0x00000011000a7c82 */ /* 0x000fe20008000000 */
[----:B------:R-:W-:Y:S02]  /*2560*/  UIADD3 UR12, UPT, UPT, -UR7, URZ, URZ ;  /* 0x000000ff070c7290 */ /* 0x000fe4000fffe1ff */
[----:B------:R-:W-:-:S03]  /*2570*/  USHF.R.U32.HI UR10, URZ, UR11, UR10 ;  /* 0x0000000bff0a7299 */ /* 0x000fc6000801160a */
[----:B------:R-:W-:Y:S01]  /*2580*/  @!UP0 UMOV UR9, UR13 ;  /* 0x0000000d00098c82 */ /* 0x000fe20008000000 */
[----:B------:R-:W-:Y:S02]  /*2590*/  UIMAD UR15, UR14, UR15, UR27 ;  /* 0x0000000f0e0f72a4 */ /* 0x000fe4000f8e021b */
[----:B------:R-:W-:Y:S02]  /*25a0*/  USEL UR10, UR4, UR10, !UP3 ;  /* 0x0000000a040a7287 */ /* 0x000fe4000d800000 */
[----:B------:R-:W-:Y:S02]  /*25b0*/  @!UP0 USHF.R.U32.HI UR9, URZ, UR11, UR9 ;  /* 0x0000000bff098299 */ /* 0x000fe40008011609 */
[----:B------:R-:W-:Y:S02]  /*25c0*/  UIADD3 UR11, UPT, UPT, -UR10, URZ, URZ ;  /* 0x000000ff0a0b7290 */ /* 0x000fe4000fffe1ff */
[----:B------:R-:W-:Y:S02]  /*25d0*/  @!UP0 USEL UR9, UR7, UR9, !UP3 ;  /* 0x0000000907098287 */ /* 0x000fe4000d800000 */
[----:B------:R-:W-:-:S02]  /*25e0*/  UIMAD UR11, UR42, UR11, UR4 ;  /* 0x0000000b2a0b72a4 */ /* 0x000fc4000f8e0204 */
[----:B------:R-:W-:Y:S02]  /*25f0*/  @!UP0 UIADD3 UR10, UPT, UPT, UR10, -UR9, URZ ;  /* 0x800000090a0a8290 */ /* 0x000fe4000fffe0ff */
[----:B------:R-:W-:Y:S02]  /*2600*/  @!UP0 UIMAD UR9, UR11, UR8, UR9 ;  /* 0x000000080b0982a4 */ /* 0x000fe4000f8e0209 */
[----:B------:R-:W-:Y:S02]  /*2610*/  @!UP0 UIMAD UR4, UR42, UR10, UR7 ;  /* 0x0000000a2a0482a4 */ /* 0x000fe4000f8e0207 */
[----:B------:R-:W-:Y:S02]  /*2620*/  UIMAD UR8, UR20, UR12, UR37 ;  /* 0x0000000c140872a4 */ /* 0x000fe4000f8e0225 */
[----:B------:R-:W-:Y:S01]  /*2630*/  UIMAD UR27, UR4, UR14, UR15 ;  /* 0x0000000e041b72a4 */ /* 0x000fe2000f8e020f */
[----:B------:R-:W-:Y:S02]  /*2640*/  @!UP0 UMOV UR7, UR9 ;  /* 0x0000000900078c82 */ /* 0x000fe40008000000 */
[----:B------:R-:W-:-:S12]  /*2650*/  UIMAD UR37, UR7, UR20, UR8 ;  /* 0x00000014072572a4 */ /* 0x000fd8000f8e0208 */
.L_x_41:
[----:B------:R-:W2:Y:S02]  /*2660*/  LDCU UR4, c[0x0][0xb30] ;  /* 0x00016600ff0477ac */ /* 0x000ea40008000800 */
[----:B--2---:R-:W-:-:S09]  /*2670*/  UISETP.NE.AND UP0, UPT, UR4, 0x1, UPT ;  /* 0x000000010400788c */ /* 0x004fd2000bf05270 */
[----:B------:R-:W-:Y:S05]  /*2680*/  BRA.U UP0, `(.L_x_42) ;  /* 0x0000000100447547 */ /* 0x000fea000b800000 */
[----:B------:R-:W2:Y:S01]  /*2690*/  LDCU.128 UR12, c[0x0][0xb10] ;  /* 0x00016200ff0c77ac */ /* 0x000ea20008000c00 */
[----:B------:R-:W3:Y:S01]  /*26a0*/  LDCU UR16, c[0x0][0xb0c] ;  /* 0x00016180ff1077ac */ /* 0x000ee20008000800 */
[----:B------:R-:W4:Y:S01]  /*26b0*/  LDCU UR17, c[0x0][0xb20] ;  /* 0x00016400ff1177ac */ /* 0x000f220008000800 */
[----:B--2---:R-:W-:Y:S02]  /*26c0*/  UIMAD.WIDE.U32 UR10, UR37, UR12, URZ ;  /* 0x0000000c250a72a5 */ /* 0x004fe4000f8e00ff */
[----:B------:R-:W-:Y:S02]  /*26d0*/  UIMAD.WIDE.U32 UR8, UR27, UR15, URZ ;  /* 0x0000000f1b0872a5 */ /* 0x000fe4000f8e00ff */
[----:B---3--:R-:W-:Y:S02]  /*26e0*/  UISETP.NE.AND UP2, UPT, UR16, 0x1, UPT ;  /* 0x000000011000788c */ /* 0x008fe4000bf45270 */
[----:B------:R-:W-:Y:S01]  /*26f0*/  UISETP.NE.AND UP0, UPT, UR14, 0x1, UPT ;  /* 0x000000010e00788c */ /* 0x000fe2000bf05270 */
[----:B------:R-:W-:-:S02]  /*2700*/  UMOV UR7, UR11 ;  /* 0x0000000b00077c82 */ /* 0x000fc40008000000 */
[----:B------:R-:W-:Y:S01]  /*2710*/  UMOV UR4, UR9 ;  /* 0x0000000900047c82 */ /* 0x000fe20008000000 */
[----:B------:R-:W-:Y:S02]  /*2720*/  USHF.R.U32.HI UR7, URZ, UR13, UR7 ;  /* 0x0000000dff077299 */ /* 0x000fe40008011607 */
[----:B----4-:R-:W-:Y:S02]  /*2730*/  USHF.R.U32.HI UR4, URZ, UR17, UR4 ;  /* 0x00000011ff047299 */ /* 0x010fe40008011604 */
[----:B------:R-:W-:Y:S02]  /*2740*/  USEL UR7, UR37, UR7, !UP2 ;  /* 0x0000000725077287 */ /* 0x000fe4000d000000 */
[----:B------:R-:W-:-:S04]  /*2750*/  USEL UR4, UR27, UR4, !UP0 ;  /* 0x000000041b047287 */ /* 0x000fc8000c000000 */
[----:B------:R-:W-:Y:S02]  /*2760*/  UIADD3 UR8, UPT, UPT, UR7, -UR4, URZ ;  /* 0x8000000407087290 */ /* 0x000fe4000fffe0ff */
[----:B------:R-:W-:Y:S02]  /*2770*/  UIADD3 UR4, UPT, UPT, -UR7, UR4, URZ ;  /* 0x0000000407047290 */ /* 0x000fe4000fffe1ff */
[----:B------:R-:W-:Y:S02]  /*2780*/  UIMAD UR27, UR8, UR14, UR27 ;  /* 0x0000000e081b72a4 */ /* 0x000fe4000f8e021b */
[----:B------:R-:W-:-:S12]  /*2790*/  UIMAD UR37, UR4, UR16, UR37 ;  /* 0x00000010042572a4 */ /* 0x000fd8000f8e0225 */
.L_x_42:
[----:B------:R-:W-:Y:S01]  /*27a0*/  VIADD R11, R11, 0x1 ;  /* 0x000000010b0b7836 */ /* 0x000fe20000000000 */
[----:B------:R-:W-:Y:S02]  /*27b0*/  R2UR UR7, R48 ;  /* 0x00000000300772ca */ /* 0x000fe400000e0000 */
[----:B------:R-:W-:Y:S02]  /*27c0*/  R2UR UR4, R47 ;  /* 0x000000002f0472ca */ /* 0x000fe400000e0000 */
[C---:B------:R-:W-:Y:S02]  /*27d0*/  ISETP.NE.AND P0, PT, R11.reuse, 0x2, PT ;  /* 0x000000020b00780c */ /* 0x040fe40003f05270 */
[----:B------:R-:W-:Y:S02]  /*27e0*/  PLOP3.LUT P1, PT, PT, PT, PT, 0x80, 0x8 ;  /* 0x000000000008781c */ /* 0x000fe40003f2f070 */
[----:B-1----:R-:W-:Y:S02]  /*27f0*/  SEL R0, RZ, 0x1, P0 ;  /* 0x00000001ff007807 */ /* 0x002fe40000000000 */
[----:B------:R-:W-:-:S02]  /*2800*/  SEL R11, R11, RZ, P0 ;  /* 0x000000ff0b0b7207 */ /* 0x000fc40000000000 */
[----:B------:R-:W-:Y:S01]  /*2810*/  LOP3.LUT R10, R10, R0, RZ, 0x3c, !PT ;  /* 0x000000000a0a7212 */ /* 0x000fe200078e3cff */
[----:B------:R-:W-:Y:S02]  /*2820*/  UIADD3 UR26, UPT, UPT, UR37, UR7, URZ ;  /* 0x00000007251a7290 */ /* 0x000fe4000fffe0ff */
[----:B------:R-:W-:Y:S01]  /*2830*/  UIADD3 UR30, UPT, UPT, UR27, UR4, URZ ;  /* 0x000000041b1e7290 */ /* 0x000fe2000fffe0ff */
[----:B------:R-:W-:Y:S11]  /*2840*/  BRA.U UP1, `(.L_x_43) ;  /* 0xfffffff101347547 */ /* 0x000ff6000b83ffff */
[----:B------:R-:W-:Y:S01]  /*2850*/  UIADD3 UR7, UPT, UPT, UR6, 0x68, URZ ;  /* 0x0000006806077890 */ /* 0x000fe2000fffe0ff */
[----:B------:R-:W-:-:S03]  /*2860*/  SHF.L.U32 R2, R12, 0x1f, RZ ;  /* 0x0000001f0c027819 */ /* 0x000fc600000006ff */
[----:B------:R-:W-:-:S09]  /*2870*/  ULEA UR4, UR5, UR7, 0x3 ;  /* 0x0000000705047291 */ /* 0x000fd2000f8e18ff */
[----:B------:R-:W1:Y:S02]  /*2880*/  SYNCS.PHASECHK.TRANS64.TRYWAIT P0, [UR4], R2 ;  /* 0x00000002ff0075a7 */ /* 0x000e640008001104 */
[----:B-1----:R-:W-:Y:S05]  /*2890*/  @!P0 BRA `(.L_x_44) ;  /* 0x0000005400388947 */ /* 0x002fea0003800000 */
.L_x_137:
[----:B------:R-:W-:-:S04]  /*28a0*/  UIADD3 UR4, UPT, UPT, UR5, 0x1, URZ ;  /* 0x0000000105047890 */ /* 0x000fc8000fffe0ff */
[----:B------:R-:W-:-:S04]  /*28b0*/  UISETP.NE.AND UP0, UPT, UR4, 0xd, UPT ;  /* 0x0000000d0400788c */ /* 0x000fc8000bf05270 */
[----:B------:R-:W-:Y:S02]  /*28c0*/  USEL UR6, URZ, 0x1, UP0 ;  /* 0x00000001ff067887 */ /* 0x000fe40008000000 */
[----:B------:R-:W-:-:S04]  /*28d0*/  USEL UR4, UR4, URZ, UP0 ;  /* 0x000000ff04047287 */ /* 0x000fc80008000000 */
[----:B------:R-:W-:Y:S01]  /*28e0*/  ULEA UR5, UR4, UR7, 0x3 ;  /* 0x0000000704057291 */ /* 0x000fe2000f8e18ff */
[----:B-1----:R-:W-:-:S04]  /*28f0*/  LOP3.LUT R2, R12, UR6, RZ, 0x3c, !PT ;  /* 0x000000060c027c12 */ /* 0x002fc8000f8e3cff */
[----:B------:R-:W-:-:S04]  /*2900*/  SHF.L.U32 R3, R2, 0x1f, RZ ;  /* 0x0000001f02037819 */ /* 0x000fc800000006ff */
[----:B------:R-:W1:Y:S02]  /*2910*/  SYNCS.PHASECHK.TRANS64.TRYWAIT P0, [UR5], R3 ;  /* 0x00000003ff0075a7 */ /* 0x000e640008001105 */
[----:B-1----:R-:W-:Y:S05]  /*2920*/  @!P0 BRA `(.L_x_45) ;  /* 0x00000054002c8947 */ /* 0x002fea0003800000 */
.L_x_139:
[----:B------:R-:W-:-:S04]  /*2930*/  UIADD3 UR4, UPT, UPT, UR4, 0x1, URZ ;  /* 0x0000000104047890 */ /* 0x000fc8000fffe0ff */
[----:B------:R-:W-:-:S04]  /*2940*/  UISETP.NE.AND UP0, UPT, UR4, 0xd, UPT ;  /* 0x0000000d0400788c */ /* 0x000fc8000bf05270 */
[----:B------:R-:W-:Y:S02]  /*2950*/  USEL UR6, URZ, 0x1, UP0 ;  /* 0x00000001ff067887 */ /* 0x000fe40008000000 */
[----:B------:R-:W-:-:S04]  /*2960*/  USEL UR4, UR4, URZ, UP0 ;  /* 0x000000ff04047287 */ /* 0x000fc80008000000 */
[----:B------:R-:W-:Y:S01]  /*2970*/  ULEA UR5, UR4, UR7, 0x3 ;  /* 0x0000000704057291 */ /* 0x000fe2000f8e18ff */
[----:B------:R-:W-:-:S04]  /*2980*/  LOP3.LUT R2, R2, UR6, RZ, 0x3c, !PT ;  /* 0x0000000602027c12 */ /* 0x000fc8000f8e3cff */
[----:B-1----:R-:W-:-:S04]  /*2990*/  SHF.L.U32 R3, R2, 0x1f, RZ ;  /* 0x0000001f02037819 */ /* 0x002fc800000006ff */
[----:B------:R-:W1:Y:S02]  /*29a0*/  SYNCS.PHASECHK.TRANS64.TRYWAIT P0, [UR5], R3 ;  /* 0x00000003ff0075a7 */ /* 0x000e640008001105 */
[----:B-1----:R-:W-:Y:S05]  /*29b0*/  @!P0 BRA `(.L_x_46) ;  /* 0x0000005400208947 */ /* 0x002fea0003800000 */
.L_x_141:
        /* <DEDUP_REMOVED lines=9> */
.L_x_143:
        /* <DEDUP_REMOVED lines=9> */
.L_x_145:
        /* <DEDUP_REMOVED lines=9> */
.L_x_147:
        /* <DEDUP_REMOVED lines=9> */
.L_x_149:
        /* <DEDUP_REMOVED lines=9> */
.L_x_151:
        /* <DEDUP_REMOVED lines=9> */
.L_x_153:
        /* <DEDUP_REMOVED lines=9> */
.L_x_155:
        /* <DEDUP_REMOVED lines=9> */
.L_x_157:
        /* <DEDUP_REMOVED lines=9> */
.L_x_159:
[----:B------:R-:W-:-:S04]  /*2ed0*/  UIADD3 UR4, UPT, UPT, UR4, 0x1, URZ ;  /* 0x0000000104047890 */ /* 0x000fc8000fffe0ff */
[----:B------:R-:W-:-:S04]  /*2ee0*/  UISETP.NE.AND UP0, UPT, UR4, 0xd, UPT ;  /* 0x0000000d0400788c */ /* 0x000fc8000bf05270 */
[----:B------:R-:W-:Y:S02]  /*2ef0*/  USEL UR5, URZ, 0x1, UP0 ;  /* 0x00000001ff057887 */ /* 0x000fe40008000000 */
[----:B------:R-:W-:-:S04]  /*2f00*/  USEL UR4, UR4, URZ, UP0 ;  /* 0x000000ff04047287 */ /* 0x000fc80008000000 */
[----:B------:R-:W-:Y:S01]  /*2f10*/  ULEA UR4, UR4, UR7, 0x3 ;  /* 0x0000000704047291 */ /* 0x000fe2000f8e18ff */
[----:B------:R-:W-:-:S04]  /*2f20*/  LOP3.LUT R2, R2, UR5, RZ, 0x3c, !PT ;  /* 0x0000000502027c12 */ /* 0x000fc8000f8e3cff */
[----:B------:R-:W-:Y:S01]  /*2f30*/  SHF.L.U32 R2, R2, 0x1f, RZ ;  /* 0x0000001f02027819 */ /* 0x000fe200000006ff */
[----:B-1----:R-:W-:-:S07]  /*2f40*/  IMAD.U32 R0, RZ, RZ, UR4 ;  /* 0x00000004ff007e24 */ /* 0x002fce000f8e00ff */
.L_x_56:
[----:B-1----:R1:W2:Y:S02]  /*2f50*/  SYNCS.PHASECHK.TRANS64.TRYWAIT P0, [R0+URZ], R2 ;  /* 0x00000002000075a7 */ /* 0x0022a400080011ff */
[----:B--2---:R-:W-:Y:S05]  /*2f60*/  @!P0 NANOSLEEP.SYNCS 0x989680 ;  /* 0x009896800000895d */ /* 0x004fea0003900000 */
[----:B------:R-:W2:Y:S02]  /*2f70*/  @!P0 SYNCS.PHASECHK.TRANS64 P0, [R0+URZ], R2 ;  /* 0x00000002000085a7 */ /* 0x000ea400080010ff */
[----:B--2---:R-:W-:Y:S05]  /*2f80*/  @P0 EXIT ;  /* 0x000000000000094d */ /* 0x004fea0003800000 */
[----:B------:R-:W-:Y:S05]  /*2f90*/  BRA `(.L_x_56) ;  /* 0xfffffffc00ec7947 */ /* 0x000fea000383ffff */
.L_x_23:
[----:B------:R-:W-:-:S04]  /*2fa0*/  UISETP.NE.AND UP0, UPT, UR54, URZ, UPT ;  /* 0x000000ff3600728c */ /* 0x000fc8000bf05270 */
[----:B------:R-:W-:-:S09]  /*2fb0*/  UISETP.NE.OR UP0, UPT, UR18, 0x1, UP0 ;  /* 0x000000011200788c */ /* 0x000fd20008705670 */
[----:B------:R-:W-:Y:S05]  /*2fc0*/  BRA.U UP0, `(.L_x_57) ;  /* 0x0000000500487547 */ /* 0x000fea000b800000 */
[----:B------:R-:W-:Y:S01]  /*2fd0*/  ISETP.GE.U32.AND P2, PT, R0, 0x2, PT ;  /* 0x000000020000780c */ /* 0x000fe20003f46070 */
[----:B------:R-:W-:Y:S01]  /*2fe0*/  IMAD.MOV.U32 R12, RZ, RZ, 0x1 ;  /* 0x00000001ff0c7424 */ /* 0x000fe200078e00ff */
[----:B------:R-:W-:Y:S02]  /*2ff0*/  CS2R R10, SRZ ;  /* 0x00000000000a7805 */ /* 0x000fe4000001ff00 */
[----:B------:R-:W-:Y:S01]  /*3000*/  CS2R R8, SRZ ;  /* 0x0000000000087805 */ /* 0x000fe2000001ff00 */
[----:B------:R-:W-:Y:S01]  /*3010*/  UMOV UR6, 0x400 ;  /* 0x0000040000067882 */ /* 0x000fe20000000000 */
[----:B------:R-:W-:Y:S01]  /*3020*/  UMOV UR5, URZ ;  /* 0x000000ff00057c82 */ /* 0x000fe20008000000 */
[----:B------:R-:W-:-:S12]  /*3030*/  ULEA UR6, UR54, UR6, 0x18 ;  /* 0x0000000636067291 */ /* 0x000fd8000f8ec0ff */
.L_x_61:
[----:B------:R-:W-:Y:S02]  /*3040*/  LEA R2, R8, UR6, 0x3 ;  /* 0x0000000608027c11 */ /* 0x000fe4000f8e18ff */
[----:B------:R-:W-:-:S03]  /*3050*/  SHF.L.U32 R4, R9, 0x1f, RZ ;  /* 0x0000001f09047819 */ /* 0x000fc600000006ff */
[----:B------:R-:W-:Y:S01]  /*3060*/  VIADD R5, R2, 0x180 ;  /* 0x0000018002057836 */ /* 0x000fe20000000000 */
[----:B------:R-:W2:Y:S02]  /*3070*/  SYNCS.PHASECHK.TRANS64.TRYWAIT P0, [R2+URZ+0x170], R4 ;  /* 0x00017004020075a7 */ /* 0x000ea400080011ff */
[----:B--2---:R-:W-:Y:S05]  /*3080*/  @!P0 BRA `(.L_x_58) ;  /* 0x00000050005c8947 */ /* 0x004fea0003800000 */
.L_x_160:
[----:B------:R-:W-:Y:S01]  /*3090*/  ULEA UR4, UR5, UR6, 0x3 ;  /* 0x0000000605047291 */ /* 0x000fe2000f8e18ff */
[----:B--2---:R-:W-:Y:S01]  /*30a0*/  PRMT R2, RZ, 0x654, R5 ;  /* 0x00000654ff027816 */ /* 0x004fe20000000005 */
[----:B------:R-:W-:Y:S01]  /*30b0*/  @!P2 IMAD.MOV.U32 R4, RZ, RZ, 0x10 ;  /* 0x00000010ff04a424 */ /* 0x000fe200078e00ff */
[----:B------:R-:W-:Y:S01]  /*30c0*/  SHF.L.U32 R5, R12, 0x1f, RZ ;  /* 0x0000001f0c057819 */ /* 0x000fe200000006ff */
[----:B------:R-:W-:Y:S01]  /*30d0*/  UIADD3 UR7, UPT, UPT, UR4, 0x110, URZ ;  /* 0x0000011004077890 */ /* 0x000fe2000fffe0ff */
[----:B------:R2:W-:Y:S05]  /*30e0*/  SYNCS.ARRIVE.TRANS64.RED.A1T0 RZ, [R2+URZ], RZ ;  /* 0x000000ff02ff79a7 */ /* 0x0005ea00081004ff */
[----:B------:R-:W-:Y:S01]  /*30f0*/  IMAD.U32 R6, RZ, RZ, UR7 ;  /* 0x00000007ff067e24 */ /* 0x000fe2000f8e00ff */
[----:B------:R-:W3:Y:S04]  /*3100*/  SYNCS.PHASECHK.TRANS64.TRYWAIT P0, [UR4+0x120], R5 ;  /* 0x00012005ff0075a7 */ /* 0x000ee80008001104 */
[----:B------:R-:W-:Y:S01]  /*3110*/  PRMT R6, R0, 0x654, R6 ;  /* 0x0000065400067816 */ /* 0x000fe20000000006 */
[----:B--23--:R-:W-:Y:S06]  /*3120*/  @!P0 BRA `(.L_x_59) ;  /* 0x0000005000488947 */ /* 0x00cfec0003800000 */
.L_x_162:
[----:B------:R-:W-:Y:S01]  /*3130*/  ULEA UR8, UR5, UR6, 0x4 ;  /* 0x0000000605087291 */ /* 0x000fe2000f8e20ff */
[----:B------:R-:W-:Y:S01]  /*3140*/  SEL R3, R6, R3, !P2 ;  /* 0x0000000306037207 */ /* 0x000fe20005000000 */
[----:B------:R-:W-:Y:S01]  /*3150*/  UIADD3 UR9, UPT, UPT, UR4, 0x110, URZ ;  /* 0x0000011004097890 */ /* 0x000fe2000fffe0ff */
[----:B--2---:R-:W-:Y:S01]  /*3160*/  LEA R2, R11, UR6, 0x3 ;  /* 0x000000060b027c11 */ /* 0x004fe2000f8e18ff */
[----:B------:R-:W-:Y:S01]  /*3170*/  UIADD3 UR8, UPT, UPT, UR8, 0x1a0, URZ ;  /* 0x000001a008087890 */ /* 0x000fe2000fffe0ff */
[----:B------:R2:W-:Y:S01]  /*3180*/  @!P2 SYNCS.ARRIVE.TRANS64.RED RZ, [R3+URZ], R4 ;  /* 0x0000000403ffa9a7 */ /* 0x0005e200080004ff */
[----:B------:R-:W-:Y:S01]  /*3190*/  UIADD3 UR4, UPT, UPT, UR5, 0x1, URZ ;  /* 0x0000000105047890 */ /* 0x000fe2000fffe0ff */
[----:B------:R-:W-:-:S03]  /*31a0*/  VIADD R8, R8, 0x1 ;  /* 0x0000000108087836 */ /* 0x000fc60000000000 */
[----:B------:R-:W-:Y:S02]  /*31b0*/  UISETP.NE.AND UP0, UPT, UR4, 0x2, UPT ;  /* 0x000000020400788c */ /* 0x000fe4000bf05270 */
[----:B------:R-:W-:Y:S01]  /*31c0*/  ISETP.NE.AND P0, PT, R8, 0x2, PT ;  /* 0x000000020800780c */ /* 0x000fe20003f05270 */
[----:B------:R-:W-:Y:S06]  /*31d0*/  UGETNEXTWORKID.BROADCAST [UR8], [UR9] ;  /* 0x00000000080073ca */ /* 0x000fec0008000100 */
[----:B------:R-:W-:Y:S02]  /*31e0*/  USEL UR7, URZ, 0x1, UP0 ;  /* 0x00000001ff077887 */ /* 0x000fe40008000000 */
[----:B------:R-:W-:-:S04]  /*31f0*/  USEL UR5, UR4, URZ, UP0 ;  /* 0x000000ff04057287 */ /* 0x000fc80008000000 */
[----:B------:R-:W-:Y:S02]  /*3200*/  LOP3.LUT R12, R12, UR7, RZ, 0x3c, !PT ;  /* 0x000000070c0c7c12 */ /* 0x000fe4000f8e3cff */
[----:B--2---:R-:W-:-:S04]  /*3210*/  SHF.L.U32 R4, R10, 0x1f, RZ ;  /* 0x0000001f0a047819 */ /* 0x004fc800000006ff */
[----:B------:R-:W2:Y:S02]  /*3220*/  SYNCS.PHASECHK.TRANS64.TRYWAIT P1, [R2+URZ+0x110], R4 ;  /* 0x00011004020075a7 */ /* 0x000ea400080211ff */
[----:B--2---:R-:W-:Y:S05]  /*3230*/  @!P1 BRA `(.L_x_60) ;  /* 0x00000050001c9947 */ /* 0x004fea0003800000 */
.L_x_163:
[C---:B--2---:R-:W-:Y:S01]  /*3240*/  LEA R4, R11.reuse, UR6, 0x4 ;  /* 0x000000060b047c11 */ /* 0x044fe2000f8e20ff */
[----:B------:R-:W-:Y:S01]  /*3250*/  VIADD R2, R2, 0x120 ;  /* 0x0000012002027836 */ /* 0x000fe20000000000 */
[----:B------:R-:W-:Y:S01]  /*3260*/  SEL R8, R8, RZ, P0 ;  /* 0x000000ff08087207 */ /* 0x000fe20000000000 */
[----:B------:R-:W-:-:S03]  /*3270*/  VIADD R11, R11, 0x1 ;  /* 0x000000010b0b7836 */ /* 0x000fc60000000000 */
[----:B------:R-:W2:Y:S01]  /*3280*/  LDS.128 R4, [R4+0x1a0] ;  /* 0x0001a00004047984 */ /* 0x000ea20000000c00 */
[----:B------:R-:W-:Y:S02]  /*3290*/  PRMT R2, RZ, 0x654, R2 ;  /* 0x00000654ff027816 */ /* 0x000fe40000000002 */
[C---:B------:R-:W-:Y:S01]  /*32a0*/  ISETP.NE.AND P1, PT, R11.reuse, 0x2, PT ;  /* 0x000000020b00780c */ /* 0x040fe20003f25270 */
[----:B------:R-:W-:Y:S01]  /*32b0*/  @!PT LDS RZ, [RZ] ;  /* 0x00000000fffff984 */ /* 0x000fe20000000800 */
[----:B------:R-:W-:Y:S01]  /*32c0*/  @!PT LDS RZ, [RZ] ;  /* 0x00000000fffff984 */ /* 0x000fe20000000800 */
[----:B------:R-:W-:Y:S01]  /*32d0*/  @!PT LDS RZ, [RZ] ;  /* 0x00000000fffff984 */ /* 0x000fe20000000800 */
[----:B------:R-:W-:Y:S01]  /*32e0*/  @!PT LDS RZ, [RZ] ;  /* 0x00000000fffff984 */ /* 0x000fe20000000800 */
[----:B------:R3:W-:Y:S06]  /*32f0*/  MEMBAR.ALL.CTA ;  /* 0x0000000000007992 */ /* 0x0007ec0000008000 */
[----:B---3--:R-:W3:Y:S01]  /*3300*/  FENCE.VIEW.ASYNC.S ;  /* 0x00000000000073c6 */ /* 0x008ee20000000000 */
[----:B------:R-:W-:Y:S01]  /*3310*/  SEL R11, R11, RZ, P1 ;  /* 0x000000ff0b0b7207 */ /* 0x000fe20000800000 */
[----:B---3--:R3:W-:Y:S01]  /*3320*/  SYNCS.ARRIVE.TRANS64.RED.A1T0 RZ, [R2+URZ], RZ ;  /* 0x000000ff02ff79a7 */ /* 0x0087e200081004ff */
[----:B--2---:R-:W-:-:S02]  /*3330*/  LOP3.LUT P3, RZ, R6, 0x1, RZ, 0xc0, !PT ;  /* 0x0000000106ff7812 */ /* 0x004fc4000786c0ff */
[----:B------:R-:W-:-:S04]  /*3340*/  SEL R4, RZ, 0x1, P1 ;  /* 0x00000001ff047807 */ /* 0x000fc80000800000 */
[----:B------:R-:W-:Y:S02]  /*3350*/  LOP3.LUT R10, R10, R4, RZ, 0x3c, !PT ;  /* 0x000000040a0a7212 */ /* 0x000fe400078e3cff */
[----:B---3--:R-:W-:-:S04]  /*3360*/  SEL R2, RZ, 0x1, P0 ;  /* 0x00000001ff027807 */ /* 0x008fc80000000000 */
[----:B------:R-:W-:Y:S01]  /*3370*/  LOP3.LUT R9, R9, R2, RZ, 0x3c, !PT ;  /* 0x0000000209097212 */ /* 0x000fe200078e3cff */
[----:B------:R-:W-:Y:S06]  /*3380*/  @P3 BRA `(.L_x_61) ;  /* 0xfffffffc002c3947 */ /* 0x000fec000383ffff */
[----:B------:R-:W-:Y:S01]  /*3390*/  ULEA UR4, UR5, UR6, 0x3 ;  /* 0x0000000605047291 */ /* 0x000fe2000f8e18ff */
[----:B------:R-:W-:-:S08]  /*33a0*/  SHF.L.U32 R2, R12, 0x1f, RZ ;  /* 0x0000001f0c027819 */ /* 0x000fd000000006ff */
[----:B------:R-:W2:Y:S02]  /*33b0*/  SYNCS.PHASECHK.TRANS64 P0, [UR4+0x120], R2 ;  /* 0x00012002ff0075a7 */ /* 0x000ea40008001004 */
[----:B--2---:R-:W-:Y:S05]  /*33c0*/  @P0 BRA `(.L_x_62) ;  /* 0x0000000000080947 */ /* 0x004fea0003800000 */
[----:B------:R-:W2:Y:S02]  /*33d0*/  SYNCS.PHASECHK.TRANS64.TRYWAIT P0, [UR4+0x120], R2 ;  /* 0x00012002ff0075a7 */ /* 0x000ea40008001104 */
[----:B--2---:R-:W-:Y:S05]  /*33e0*/  @!P0 BRA `(.L_x_63) ;  /* 0x0000004c00c48947 */ /* 0x004fea0003800000 */
.L_x_62:
[----:B------:R-:W-:-:S04]  /*33f0*/  UIADD3 UR7, UPT, UPT, UR5, 0x1, URZ ;  /* 0x0000000105077890 */ /* 0x000fc8000fffe0ff */
[----:B------:R-:W-:-:S04]  /*3400*/  UISETP.NE.AND UP0, UPT, UR7, 0x2, UPT ;  /* 0x000000020700788c */ /* 0x000fc8000bf05270 */
[----:B------:R-:W-:Y:S02]  /*3410*/  USEL UR8, URZ, 0x1, UP0 ;  /* 0x00000001ff087887 */ /* 0x000fe40008000000 */
[----:B------:R-:W-:-:S04]  /*3420*/  USEL UR7, UR7, URZ, UP0 ;  /* 0x000000ff07077287 */ /* 0x000fc80008000000 */
[----:B------:R-:W-:Y:S01]  /*3430*/  ULEA UR7, UR7, UR6, 0x3 ;  /* 0x0000000607077291 */ /* 0x000fe2000f8e18ff */
[----:B--2---:R-:W-:-:S04]  /*3440*/  LOP3.LUT R2, R12, UR8, RZ, 0x3c, !PT ;  /* 0x000000080c027c12 */ /* 0x004fc8000f8e3cff */
[----:B------:R-:W-:-:S04]  /*3450*/  SHF.L.U32 R0, R2, 0x1f, RZ ;  /* 0x0000001f02007819 */ /* 0x000fc800000006ff */
[----:B------:R-:W2:Y:S02]  /*3460*/  SYNCS.PHASECHK.TRANS64 P0, [UR7+0x120], R0 ;  /* 0x00012000ff0075a7 */ /* 0x000ea40008001007 */
[----:B-12---:R-:W-:Y:S05]  /*3470*/  @P0 EXIT ;  /* 0x000000000000094d */ /* 0x006fea0003800000 */
[----:B------:R-:W-:Y:S02]  /*3480*/  SHF.L.U32 R2, R2, 0x1f, RZ ;  /* 0x0000001f02027819 */ /* 0x000fe400000006ff */
[----:B------:R-:W-:-:S07]  /*3490*/  MOV R0, UR7 ;  /* 0x0000000700007c02 */ /* 0x000fce0008000f00 */
.L_x_64:
[----:B-1----:R1:W2:Y:S02]  /*34a0*/  SYNCS.PHASECHK.TRANS64.TRYWAIT P0, [R0+URZ+0x120], R2 ;  /* 0x00012002000075a7 */ /* 0x0022a400080011ff */
[----:B--2---:R-:W-:Y:S05]  /*34b0*/  @!P0 NANOSLEEP.SYNCS 0x989680 ;  /* 0x009896800000895d */ /* 0x004fea0003900000 */
[----:B------:R-:W2:Y:S02]  /*34c0*/  @!P0 SYNCS.PHASECHK.TRANS64 P0, [R0+URZ+0x120], R2 ;  /* 0x00012002000085a7 */ /* 0x000ea400080010ff */
[----:B--2---:R-:W-:Y:S05]  /*34d0*/  @P0 EXIT ;  /* 0x000000000000094d */ /* 0x004fea0003800000 */
[----:B------:R-:W-:Y:S05]  /*34e0*/  BRA `(.L_x_64) ;  /* 0xfffffffc00ec7947 */ /* 0x000fea000383ffff */
.L_x_57:
[----:B------:R-:W-:Y:S05]  /*34f0*/  BRA.U UP5, `(.L_x_65) ;  /* 0x0000000d05d47547 */ /* 0x000fea000b800000 */
[----:B------:R-:W-:Y:S01]  /*3500*/  UMOV UR4, 0x40 ;  /* 0x0000004000047882 */ /* 0x000fe20000000000 */
[----:B------:R-:W-:Y:S01]  /*3510*/  NOP ;  /* 0x0000000000007918 */ /* 0x000fe20000000000 */
[----:B------:R-:W-:Y:S01]  /*3520*/  ULEA UR5, UR54, UR4, 0x18 ;  /* 0x0000000436057291 */ /* 0x000fe2000f8ec0ff */
[----:B------:R-:W-:Y:S02]  /*3530*/  UMOV UR6, 0x400 ;  /* 0x0000040000067882 */ /* 0x000fe40000000000 */
[----:B------:R-:W-:-:S06]  /*3540*/  ULEA UR6, UR54, UR6, 0x18 ;  /* 0x0000000636067291 */ /* 0x000fcc000f8ec0ff */
[----:B------:R-:W2:Y:S02]  /*3550*/  LDS.U8 R0, [UR5+0x1c] ;  /* 0x00001c05ff007984 */ /* 0x000ea40008000000 */
[----:B--2---:R-:W-:-:S13]  /*3560*/  ISETP.NE.AND P0, PT, R0, RZ, PT ;  /* 0x000000ff0000720c */ /* 0x004fda0003f05270 */
[----:B------:R-:W-:Y:S05]  /*3570*/  @P0 BRA `(.L_x_66) ;  /* 0x0000000000580947 */ /* 0x000fea0003800000 */
[----:B------:R-:W-:-:S13]  /*3580*/  ELECT P0, URZ, PT ;  /* 0x0000000000ff782f */ /* 0x000fda0003800000 */
[----:B------:R-:W-:Y:S05]  /*3590*/  @!P0 BRA `(.L_x_67) ;  /* 0x0000000000608947 */ /* 0x000fea0003800000 */
[----:B------:R-:W-:Y:S01]  /*35a0*/  UMOV UR4, 0x10 ;  /* 0x0000001000047882 */ /* 0x000fe20000000000 */
[----:B------:R-:W-:Y:S01]  /*35b0*/  HFMA2 R0, -RZ, RZ, 0, 5.9604644775390625e-08 ;  /* 0x00000001ff007431 */ /* 0x000fe200000001ff */
[----:B------:R-:W-:-:S03]  /*35c0*/  MOV R3, 0xffff ;  /* 0x0000ffff00037802 */ /* 0x000fc60000000f00 */
[----:B------:R-:W-:Y:S04]  /*35d0*/  DEPBAR.LE SB2, 0x36 ;  /* 0x0000ad800000791a */ /* 0x000fe80000000000 */
[----:B------:R-:W2:Y:S02]  /*35e0*/  UTCATOMSWS.FIND_AND_SET.ALIGN UP0, UR4, UR4 ;  /* 0x00000004000475e3 */ /* 0x000ea40008000800 */
[----:B--2---:R-:W-:Y:S01]  /*35f0*/  MOV R4, UR4 ;  /* 0x0000000400047c02 */ /* 0x004fe20008000f00 */
[----:B------:R-:W-:Y:S06]  /*3600*/  BRA.U UP0, `(.L_x_68) ;  /* 0x0000000100187547 */ /* 0x000fec000b800000 */
.L_x_69:
[----:B------:R-:W-:Y:S05]  /*3610*/  NANOSLEEP 0x64 ;  /* 0x000000640000795d */ /* 0x000fea0003800000 */
[----:B------:R-:W-:-:S05]  /*3620*/  UMOV UR4, 0x10 ;  /* 0x0000001000047882 */ /* 0x000fca0000000000 */
[----:B------:R-:W-:Y:S04]  /*3630*/  DEPBAR.LE SB2, 0x36 ;  /* 0x0000ad800000791a */ /* 0x000fe80000000000 */
[----:B------:R-:W2:Y:S02]  /*3640*/  UTCATOMSWS.FIND_AND_SET.ALIGN UP0, UR4, UR4 ;  /* 0x00000004000475e3 */ /* 0x000ea40008000800 */
[----:B--2---:R-:W-:Y:S01]  /*3650*/  MOV R4, UR4 ;  /* 0x0000000400047c02 */ /* 0x004fe20008000f00 */
[----:B------:R-:W-:Y:S05]  /*3660*/  BRA.U !UP0, `(.L_x_69) ;  /* 0xfffffffd08e87547 */ /* 0x000fea000b83ffff */
.L_x_68:
[-C--:B------:R-:W-:Y:S02]  /*3670*/  SHF.L.U32 R3, R3, R4.reuse, RZ ;  /* 0x0000000403037219 */ /* 0x080fe400000006ff */
[----:B------:R-:W-:Y:S01]  /*3680*/  SHF.L.U32 R0, R0, R4, RZ ;  /* 0x0000000400007219 */ /* 0x000fe200000006ff */
[----:B------:R-:W-:Y:S02]  /*3690*/  IMAD.SHL.U32 R4, R4, 0x20, RZ ;  /* 0x0000002004047824 */ /* 0x000fe400078e00ff */
[----:B------:R2:W-:Y:S04]  /*36a0*/  ATOMS.OR RZ, [UR5+0x14], R3 ;  /* 0x00001403ffff798c */ /* 0x0005e8000b000005 */
[----:B------:R2:W-:Y:S04]  /*36b0*/  ATOMS.OR RZ, [UR5+0x18], R0 ;  /* 0x00001800ffff798c */ /* 0x0005e8000b000005 */
[----:B------:R2:W-:Y:S01]  /*36c0*/  STS [UR6+0x1c0], R4 ;  /* 0x0001c004ff007988 */ /* 0x0005e20008000806 */
[----:B------:R-:W-:Y:S05]  /*36d0*/  BRA `(.L_x_67) ;  /* 0x0000000000107947 */ /* 0x000fea0003800000 */
.L_x_66:
[----:B------:R-:W-:Y:S02]  /*36e0*/  MOV R0, 0xffffffff ;  /* 0xffffffff00007802 */ /* 0x000fe40000000f00 */
[----:B------:R-:W-:-:S03]  /*36f0*/  MOV R4, 0x3720 ;  /* 0x0000372000047802 */ /* 0x000fc60000000f00 */
[----:B------:R2:W-:Y:S04]  /*3700*/  STS [UR6+0x1c0], R0 ;  /* 0x0001c000ff007988 */ /* 0x0005e80008000806 */
[----:B-12--5:R-:W-:Y:S05]  /*3710*/  CALL.REL.NOINC `($__internal_1_$__cuda_sm10x_tcgen05_guardrail_trap_phase_invalid_during_alloc) ;  /* 0x00000050009c7944 */ /* 0x026fea0003c00000 */
.L_x_67:
[----:B------:R-:W-:Y:S05]  /*3720*/  WARPSYNC.ALL ;  /* 0x0000000000007948 */ /* 0x000fea0003800000 */
[----:B------:R-:W3:Y:S01]  /*3730*/  S2UR UR4, SR_CgaCtaId ;  /* 0x00000000000479c3 */ /* 0x000ee20000008800 */
[----:B------:R-:W-:Y:S01]  /*3740*/  UMOV UR26, 0x400 ;  /* 0x00000400001a7882 */ /* 0x000fe20000000000 */
[----:B------:R-:W-:-:S06]  /*3750*/  NOP ;  /* 0x0000000000007918 */ /* 0x000fcc0000000000 */
[----:B------:R-:W-:Y:S06]  /*3760*/  BAR.ARV 0x6, 0xa0 ;  /* 0x0182800000007b1d */ /* 0x000fec0000002000 */
[----:B------:R-:W4:Y:S01]  /*3770*/  LDCU UR5, c[0x0][0x38c] ;  /* 0x00007180ff0577ac */ /* 0x000f220008000800 */
[----:B------:R-:W-:Y:S01]  /*3780*/  LOP3.LUT R2, R2, 0xffff, RZ, 0xc0, !PT ;  /* 0x0000ffff02027812 */ /* 0x000fe200078ec0ff */
[----:B------:R-:W-:Y:S01]  /*3790*/  IMAD.MOV.U32 R11, RZ, RZ, 0x1 ;  /* 0x00000001ff0b7424 */ /* 0x000fe200078e00ff */
[----:B------:R-:W-:Y:S01]  /*37a0*/  CS2R R8, SRZ ;  /* 0x0000000000087805 */ /* 0x000fe2000001ff00 */
[----:B------:R-:W1:Y:S01]  /*37b0*/  LDCU UR7, c[0x0][0x38c] ;  /* 0x00007180ff0777ac */ /* 0x000e620008000800 */
[----:B------:R-:W-:Y:S01]  /*37c0*/  R2UR UR27, R2 ;  /* 0x00000000021b72ca */ /* 0x000fe200000e0000 */
[----:B------:R-:W-:Y:S01]  /*37d0*/  IMAD.MOV.U32 R10, RZ, RZ, RZ ;  /* 0x000000ffff0a7224 */ /* 0x000fe200078e00ff */
[----:B------:R-:W-:Y:S01]  /*37e0*/  UMOV UR30, URZ ;  /* 0x000000ff001e7c82 */ /* 0x000fe20008000000 */
[----:B------:R-:W-:Y:S01]  /*37f0*/  UMOV UR24, URZ ;  /* 0x000000ff00187c82 */ /* 0x000fe20008000000 */
[----:B---3--:R-:W-:Y:S01]  /*3800*/  ULEA UR26, UR4, UR26, 0x18 ;  /* 0x0000001a041a7291 */ /* 0x008fe2000f8ec0ff */
[----:B------:R-:W-:Y:S01]  /*3810*/  UMOV UR38, 0x0 ;  /* 0x0000000000267882 */ /* 0x000fe20000000000 */
[----:B------:R-:W-:-:S02]  /*3820*/  UMOV UR39, 0x4100010 ;  /* 0x0410001000277882 */ /* 0x000fc40000000000 */
[----:B------:R-:W-:Y:S02]  /*3830*/  UIADD3 UR4, UPT, UPT, UR26, 0x3400, URZ ;  /* 0x000034001a047890 */ /* 0x000fe4000fffe0ff */
[----:B------:R-:W-:Y:S02]  /*3840*/  UIADD3 UR6, UPT, UPT, UR26, 0x1d400, URZ ;  /* 0x0001d4001a067890 */ /* 0x000fe4000fffe0ff */
[----:B----4-:R-:W-:Y:S01]  /*3850*/  UIADD3 UR5, UPT, UPT, UR5, 0x3f, URZ ;  /* 0x0000003f05057890 */ /* 0x010fe2000fffe0ff */
[----:B--2---:R-:W2:Y:S01]  /*3860*/  LDS R0, [UR26+0x1c0] ;  /* 0x0001c01aff007984 */ /* 0x004ea20008000800 */
[----:B-1----:R-:W-:Y:S01]  /*3870*/  UMOV UR36, 0x0 ;  /* 0x0000000000247882 */ /* 0x002fe20000000000 */
[----:B------:R-:W-:Y:S01]  /*3880*/  UMOV UR37, 0x4100010 ;  /* 0x0410001000257882 */ /* 0x000fe20000000000 */
[----:B------:R-:W-:Y:S02]  /*3890*/  USHF.R.S32.HI UR40, URZ, 0x1f, UR5 ;  /* 0x0000001fff287899 */ /* 0x000fe40008011405 */
[----:B------:R-:W-:-:S02]  /*38a0*/  UISETP.GE.AND UP4, UPT, UR7, 0x1, UPT ;  /* 0x000000010700788c */ /* 0x000fc4000bf86270 */
[----:B------:R-:W-:Y:S02]  /*38b0*/  ULEA.HI UR40, UR40, UR5, URZ, 0x6 ;  /* 0x0000000528287291 */ /* 0x000fe4000f8f30ff */
[----:B------:R-:W-:Y:S02]  /*38c0*/  USHF.R.U32.HI UR5, URZ, 0x4, UR4 ;  /* 0x00000004ff057899 */ /* 0x000fe40008011604 */
[----:B------:R-:W-:Y:S02]  /*38d0*/  USHF.R.S32.HI UR40, URZ, 0x6, UR40 ;  /* 0x00000006ff287899 */ /* 0x000fe40008011428 */
[----:B------:R-:W-:Y:S02]  /*38e0*/  USHF.R.U32.HI UR4, URZ, 0x4, UR6 ;  /* 0x00000004ff047899 */ /* 0x000fe40008011606 */
[----:B------:R-:W-:Y:S02]  /*38f0*/  UISETP.LT.AND UP0, UPT, UR40, 0x1, UPT ;  /* 0x000000012800788c */ /* 0x000fe4000bf01270 */
[----:B------:R-:W-:-:S02]  /*3900*/  ULOP3.LUT UR5, UR5, 0x3fff, URZ, 0xc0, !UPT ;  /* 0x00003fff05057892 */ /* 0x000fc4000f8ec0ff */
[----:B------:R-:W-:Y:S02]  /*3910*/  ULOP3.LUT UR4, UR4, 0x3fff, URZ, 0xc0, !UPT ;  /* 0x00003fff04047892 */ /* 0x000fe4000f8ec0ff */
[----:B------:R-:W-:Y:S02]  /*3920*/  USEL UR41, UR40, 0x1, !UP0 ;  /* 0x0000000128297887 */ /* 0x000fe4000c000000 */
[----:B------:R-:W-:Y:S02]  /*3930*/  ULOP3.LUT UR28, UR5, 0x10000, URZ, 0xfc, !UPT ;  /* 0x00010000051c7892 */ /* 0x000fe4000f8efcff */
[----:B------:R-:W-:Y:S02]  /*3940*/  ULOP3.LUT UR29, UR4, 0x10000, URZ, 0xfc, !UPT ;  /* 0x00010000041d7892 */ /* 0x000fe4000f8efcff */
[----:B------:R-:W-:Y:S01]  /*3950*/  UIADD3 UR41, UPT, UPT, -UR41, URZ, URZ ;  /* 0x000000ff29297290 */ /* 0x000fe2000fffe1ff */
[----:B------:R-:W-:Y:S01]  /*3960*/  UMOV UR34, 0x0 ;  /* 0x0000000000227882 */ /* 0x000fe20000000000 */
[----:B------:R-:W-:Y:S01]  /*3970*/  UMOV UR35, 0x4100010 ;  /* 0x0410001000237882 */ /* 0x000fe20000000000 */
[----:B------:R-:W-:Y:S01]  /*3980*/  UMOV UR32, 0x0 ;  /* 0x0000000000207882 */ /* 0x000fe20000000000 */
[----:B------:R-:W-:Y:S01]  /*3990*/  UMOV UR33, 0x4100010 ;  /* 0x0410001000217882 */ /* 0x000fe20000000000 */
[----:B--2---:R-:W-:-:S15]  /*39a0*/  R2UR UR42, R0 ;  /* 0x00000000002a72ca */ /* 0x004fde00000e0000 */
.L_x_76:
[----:B------:R-:W-:Y:S02]  /*39b0*/  LEA R0, R10, UR26, 0x3 ;  /* 0x0000001a0a007c11 */ /* 0x000fe4000f8e18ff */
[----:B------:R-:W-:Y:S02]  /*39c0*/  SHF.L.U32 R2, R9, 0x1f, RZ ;  /* 0x0000001f09027819 */ /* 0x000fe400000006ff */
[----:B------:R-:W-:Y:S01]  /*39d0*/  PLOP3.LUT P0, PT, PT, PT, UP4, 0x80, 0x8 ;  /* 0x000000000008781c */ /* 0x000fe20003f0f048 */
[----:B------:R-:W-:Y:S01]  /*39e0*/  VIADD R3, R0, 0x120 ;  /* 0x0000012000037836 */ /* 0x000fe20000000000 */
[----:B-1----:R-:W1:Y:S02]  /*39f0*/  SYNCS.PHASECHK.TRANS64.TRYWAIT P1, [R0+URZ+0x110], R2 ;  /* 0x00011002000075a7 */ /* 0x002e6400080211ff */
[----:B-1-3--:R-:W-:Y:S09]  /*3a00*/  @!P1 BRA `(.L_x_70) ;  /* 0x0000004800549947 */ /* 0x00aff20003800000 */
.L_x_165:
[----:B------:R-:W-:Y:S01]  /*3a10*/  LEA R4, R10, UR26, 0x4 ;  /* 0x0000001a0a047c11 */ /* 0x000fe2000f8e20ff */
[----:B------:R-:W-:Y:S01]  /*3a20*/  @UP4 ULEA UR4, UR24, UR26, 0x3 ;  /* 0x0000001a18044291 */ /* 0x000fe2000f8e18ff */
[----:B------:R-:W-:Y:S01]  /*3a30*/  PLOP3.LUT P2, PT, PT, PT, PT, 0x80, 0x8 ;  /* 0x000000000008781c */ /* 0x000fe20003f4f070 */
[----:B------:R-:W-:Y:S01]  /*3a40*/  ULEA UR31, UR30, UR26, 0x3 ;  /* 0x0000001a1e1f7291 */ /* 0x000fe2000f8e18ff */
[----:B------:R-:W-:Y:S02]  /*3a50*/  PRMT R3, RZ, 0x654, R3 ;  /* 0x00000654ff037816 */ /* 0x000fe40000000003 */
[----:B------:R-:W2:Y:S01]  /*3a60*/  LDS.128 R4, [R4+0x1a0] ;  /* 0x0001a00004047984 */ /* 0x000ea20000000c00 */
[----:B-1----:R-:W-:Y:S02]  /*3a70*/  @P0 SHF.L.U32 R2, R8, 0x1f, RZ ;  /* 0x0000001f08020819 */ /* 0x002fe400000006ff */
[----:B------:R-:W-:Y:S01]  /*3a80*/  SHF.L.U32 R0, R11, 0x1f, RZ ;  /* 0x0000001f0b007819 */ /* 0x000fe200000006ff */
[----:B------:R-:W-:Y:S01]  /*3a90*/  @!PT LDS RZ, [RZ] ;  /* 0x00000000fffff984 */ /* 0x000fe20000000800 */
[----:B------:R-:W-:Y:S01]  /*3aa0*/  @!PT LDS RZ, [RZ] ;  /* 0x00000000fffff984 */ /* 0x000fe20000000800 */
[----:B------:R-:W-:Y:S01]  /*3ab0*/  @!PT LDS RZ, [RZ] ;  /* 0x00000000fffff984 */ /* 0x000fe20000000800 */
[----:B------:R-:W-:Y:S01]  /*3ac0*/  @!PT LDS RZ, [RZ] ;  /* 0x00000000fffff984 */ /* 0x000fe20000000800 */
[----:B------:R1:W-:Y:S06]  /*3ad0*/  MEMBAR.ALL.CTA ;  /* 0x0000000000007992 */ /* 0x0003ec0000008000 */
[----:B-1----:R-:W1:Y:S02]  /*3ae0*/  FENCE.VIEW.ASYNC.S ;  /* 0x00000000000073c6 */ /* 0x002e640000000000 */
[----:B-1----:R1:W-:Y:S01]  /*3af0*/  SYNCS.ARRIVE.TRANS64.RED.A1T0 RZ, [R3+URZ], RZ ;  /* 0x000000ff03ff79a7 */ /* 0x0023e200081004ff */
[----:B------:R1:W3:Y:S01]  /*3b00*/  @P0 SYNCS.PHASECHK.TRANS64.TRYWAIT P2, [UR4], R2 ;  /* 0x00000002ff0005a7 */ /* 0x0002e20008041104 */
[----:B------:R-:W-:Y:S01]  /*3b10*/  ULEA.HI UR4, UR30, UR30, URZ, 0x1 ;  /* 0x0000001e1e047291 */ /* 0x000fe2000f8f08ff */
[----:B--2---:R-:W-:-:S03]  /*3b20*/  LOP3.LUT P1, RZ, R6, 0x1, RZ, 0xc0, !PT ;  /* 0x0000000106ff7812 */ /* 0x004fc6000782c0ff */
[----:B------:R-:W-:Y:S02]  /*3b30*/  USHF.L.U32 UR11, UR4, 0x5, URZ ;  /* 0x00000005040b7899 */ /* 0x000fe400080006ff */
[----:B------:R-:W-:Y:S02]  /*3b40*/  ULOP3.LUT UR4, UR4, 0xffe, URZ, 0xc0, !UPT ;  /* 0x00000ffe04047892 */ /* 0x000fe4000f8ec0ff */
[----:B------:R-:W-:Y:S02]  /*3b50*/  ULOP3.LUT UR11, UR11, 0xffffffc0, URZ, 0xc0, !UPT ;  /* 0xffffffc00b0b7892 */ /* 0x000fe4000f8ec0ff */
[----:B------:R-:W-:Y:S02]  /*3b60*/  UIADD3 UR4, UPT, UPT, -UR4, UR30, URZ ;  /* 0x0000001e04047290 */ /* 0x000fe4000fffe1ff */
[----:B------:R-:W-:Y:S01]  /*3b70*/  UIADD3 UR11, UPT, UPT, UR42, UR11, URZ ;  /* 0x0000000b2a0b7290 */ /* 0x000fe2000fffe0ff */
[----:B------:R-:W2:Y:S03]  /*3b80*/  SYNCS.PHASECHK.TRANS64.TRYWAIT P0, [UR31+0x150], R0 ;  /* 0x00015000ff0075a7 */ /* 0x000ea6000800111f */
[----:B------:R-:W-:Y:S01]  /*3b90*/  ULEA UR11, UR4, UR11, 0x14 ;  /* 0x0000000b040b7291 */ /* 0x000fe2000f8ea0ff */
[----:B-123--:R-:W-:Y:S11]  /*3ba0*/  @!P0 BRA `(.L_x_71) ;  /* 0x0000004800008947 */ /* 0x00eff60003800000 */
.L_x_167:
[----:B------:R-:W-:Y:S01]  /*3bb0*/  IADD3 R10, PT, PT, R10, 0x1, RZ ;  /* 0x000000010a0a7810 */ /* 0x000fe20007ffe0ff */
[----:B------:R-:W-:Y:S06]  /*3bc0*/  BRA.U !UP4, `(.L_x_72) ;  /* 0x000000010cc07547 */ /* 0x000fec000b800000 */
[----:B------:R-:W-:Y:S01]  /*3bd0*/  UPLOP3.LUT UP2, UPT, UPT, UPT, UPT, 0x40, 0x4 ;  /* 0x000000000004789c */ /* 0x000fe20003f4e870 */
[----:B------:R-:W-:Y:S01]  /*3be0*/  UMOV UR23, UR41 ;  /* 0x0000002900177c82 */ /* 0x000fe20008000000 */
[----:B------:R-:W-:Y:S01]  /*3bf0*/  UMOV UR22, UR40 ;  /* 0x0000002800167c82 */ /* 0x000fe20008000000 */
[----:B------:R-:W-:-:S08]  /*3c00*/  UMOV UR10, UR24 ;  /* 0x00000018000a7c82 */ /* 0x000fd00008000000 */
.L_x_75:
[----:B------:R-:W-:Y:S02]  /*3c10*/  UIADD3 UR23, UPT, UPT, UR23, 0x1, URZ ;  /* 0x0000000117177890 */ /* 0x000fe4000fffe0ff */
[----:B--2---:R-:W-:Y:S02]  /*3c20*/  ULEA UR5, UR10, UR26, 0x3 ;  /* 0x0000001a0a057291 */ /* 0x004fe4000f8e18ff */
[----:B------:R-:W-:Y:S01]  /*3c30*/  UISETP.NE.AND UP3, UPT, UR23, URZ, UPT ;  /* 0x000000ff1700728c */ /* 0x000fe2000bf65270 */
[----:B---3--:R-:W-:Y:S10]  /*3c40*/  @P2 BRA `(.L_x_73) ;  /* 0x00000000000c2947 */ /* 0x008ff40003800000 */
[----:B-1----:R-:W-:Y:S04]  /*3c50*/  SHF.L.U32 R2, R8, 0x1f, RZ ;  /* 0x0000001f08027819 */ /* 0x002fe800000006ff */
[----:B------:R-:W1:Y:S02]  /*3c60*/  SYNCS.PHASECHK.TRANS64.TRYWAIT P0, [UR5], R2 ;  /* 0x00000002ff0075a7 */ /* 0x000e640008001105 */
[----:B-1----:R-:W-:Y:S05]  /*3c70*/  @!P0 BRA `(.L_x_74) ;  /* 0x0000004400e48947 */ /* 0x002fea0003800000 */
.L_x_73:
[----:B------:R-:W-:Y:S01]  /*3c80*/  UISETP.NE.AND UP0, UPT, UR22, 0x1, UPT ;  /* 0x000000011600788c */ /* 0x000fe2000bf05270 */
[----:B------:R-:W-:Y:S01]  /*3c90*/  PLOP3.LUT P2, PT, PT, PT, PT, 0x80, 0x8 ;  /* 0x000000000008781c */ /* 0x000fe20003f4f070 */
[----:B------:R-:W-:Y:S02]  /*3ca0*/  UIADD3 UR4, UPT, UPT, UR10, 0x1, URZ ;  /* 0x000000010a047890 */ /* 0x000fe4000fffe0ff */
[----:B------:R-:W-:Y:S02]  /*3cb0*/  UIADD3 UR25, UPT, UPT, UR5, 0x68, URZ ;  /* 0x0000006805197890 */ /* 0x000fe4000fffe0ff */
[----:B------:R-:W-:Y:S01]  /*3cc0*/  UISETP.NE.AND UP1, UPT, UR4, 0xd, UPT ;  /* 0x0000000d0400788c */ /* 0x000fe2000bf25270 */
[----:B------:R-:W-:Y:S01]  /*3cd0*/  PLOP3.LUT P0, PT, PT, PT, UP0, 0x80, 0x8 ;  /* 0x000000000008781c */ /* 0x000fe20003f0f008 */
[----:B------:R-:W-:Y:S02]  /*3ce0*/  UIADD3 UR22, UPT, UPT, UR22, -0x1, URZ ;  /* 0xffffffff16167890 */ /* 0x000fe4000fffe0ff */
[----:B------:R-:W-:Y:S02]  /*3cf0*/  USEL UR6, URZ, 0x1, UP1 ;  /* 0x00000001ff067887 */ /* 0x000fe40008800000 */
[----:B------:R-:W-:Y:S01]  /*3d00*/  USEL UR24, UR4, URZ, UP1 ;  /* 0x000000ff04187287 */ /* 0x000fe20008800000 */
[----:B------:R-:W-:Y:S01]  /*3d10*/  UMOV UR7, 0x40004040 ;  /* 0x4000404000077882 */ /* 0x000fe20000000000 */
[----:B------:R-:W-:Y:S02]  /*3d20*/  UMOV UR5, 0x40004040 ;  /* 0x4000404000057882 */ /* 0x000fe40000000000 */
[----:B------:R-:W-:Y:S01]  /*3d30*/  @UP0 ULEA UR4, UR24, UR26, 0x3 ;  /* 0x0000001a18040291 */ /* 0x000fe2000f8e18ff */
[----:B------:R-:W-:Y:S01]  /*3d40*/  LOP3.LUT R8, R8, UR6, RZ, 0x3c, !PT ;  /* 0x0000000608087c12 */ /* 0x000fe2000f8e3cff */
[----:B------:R-:W-:Y:S01]  /*3d50*/  ULEA UR6, UR10, UR29, 0x9 ;  /* 0x0000001d0a067291 */ /* 0x000fe2000f8e48ff */
[----:B------:R-:W-:Y:S02]  /*3d60*/  UMOV UR21, 0x40004040 ;  /* 0x4000404000157882 */ /* 0x000fe40000000000 */
[----:B-1----:R-:W-:Y:S01]  /*3d70*/  @P0 SHF.L.U32 R0, R8, 0x1f, RZ ;  /* 0x0000001f08000819 */ /* 0x002fe200000006ff */
[----:B------:R-:W-:Y:S02]  /*3d80*/  UIADD3 UR20, UPT, UPT, UR6, 0x2, URZ ;  /* 0x0000000206147890 */ /* 0x000fe4000fffe0ff */
[----:B------:R-:W-:Y:S01]  /*3d90*/  UIADD3 UR16, UPT, UPT, UR6, 0x4, URZ ;  /* 0x0000000406107890 */ /* 0x000fe2000fffe0ff */
[----:B------:R2:W3:Y:S01]  /*3da0*/  @P0 SYNCS.PHASECHK.TRANS64.TRYWAIT P2, [UR4], R0 ;  /* 0x00000000ff0005a7 */ /* 0x0004e20008041104 */
[----:B------:R-:W-:Y:S02]  /*3db0*/  ULEA UR4, UR10, UR28, 0x9 ;  /* 0x0000001c0a047291 */ /* 0x000fe4000f8e48ff */
[----:B------:R-:W-:Y:S02]  /*3dc0*/  UIADD3 UR12, UPT, UPT, UR6, 0x6, URZ ;  /* 0x00000006060c7890 */ /* 0x000fe4000fffe0ff */
[----:B------:R-:W-:Y:S02]  /*3dd0*/  UIADD3 UR18, UPT, UPT, UR4, 0x2, URZ ;  /* 0x0000000204127890 */ /* 0x000fe4000fffe0ff */
[----:B------:R-:W-:Y:S02]  /*3de0*/  UIADD3 UR14, UPT, UPT, UR4, 0x4, URZ ;  /* 0x00000004040e7890 */ /* 0x000fe4000fffe0ff */
[----:B------:R-:W-:Y:S01]  /*3df0*/  UIADD3 UR8, UPT, UPT, UR4, 0x6, URZ ;  /* 0x0000000604087890 */ /* 0x000fe2000fffe0ff */
[----:B------:R2:W-:Y:S01]  /*3e00*/  UTCHMMA gdesc[UR4], gdesc[UR6], tmem[UR11], tmem[UR38], idesc[UR39], UP2 ;  /* 0x00ff2606040075ea */ /* 0x0005e2000900000b */
[----:B------:R-:W-:Y:S01]  /*3e10*/  UPLOP3.LUT UP2, UPT, UPT, UPT, UPT, 0x80, 0x8 ;  /* 0x000000000008789c */ /* 0x000fe20003f4f070 */
[----:B------:R-:W-:Y:S01]  /*3e20*/  UMOV UR19, 0x40004040 ;  /* 0x4000404000137882 */ /* 0x000fe20000000000 */
[----:B------:R-:W-:Y:S01]  /*3e30*/  UMOV UR17, 0x40004040 ;  /* 0x4000404000117882 */ /* 0x000fe20000000000 */
[----:B------:R2:W-:Y:S01]  /*3e40*/  UTCHMMA gdesc[UR18], gdesc[UR20], tmem[UR11], tmem[UR36], idesc[UR37], UPT ;  /* 0x00ff2414120075ea */ /* 0x0005e2000b80000b */
[----:B------:R-:W-:Y:S01]  /*3e50*/  UMOV UR15, 0x40004040 ;  /* 0x40004040000f7882 */ /* 0x000fe20000000000 */
[----:B------:R-:W-:Y:S01]  /*3e60*/  UMOV UR13, 0x40004040 ;  /* 0x40004040000d7882 */ /* 0x000fe20000000000 */
[----:B------:R-:W-:Y:S01]  /*3e70*/  UMOV UR9, 0x40004040 ;  /* 0x4000404000097882 */ /* 0x000fe20000000000 */
[----:B------:R2:W-:Y:S01]  /*3e80*/  UTCHMMA gdesc[UR14], gdesc[UR16], tmem[UR11], tmem[UR34], idesc[UR35], UPT ;  /* 0x00ff22100e0075ea */ /* 0x0005e2000b80000b */
[----:B------:R2:W-:Y:S01]  /*3e90*/  UTCHMMA gdesc[UR8], gdesc[UR12], tmem[UR11], tmem[UR32], idesc[UR33], UPT ;  /* 0x00ff200c080075ea */ /* 0x0005e2000b80000b */
[----:B------:R2:W-:Y:S01]  /*3ea0*/  UTCBAR.MULTICAST [UR25], URZ, UR27 ;  /* 0x000000ff190073e9 */ /* 0x0005e2000800081b */
[----:B------:R-:W-:Y:S01]  /*3eb0*/  UMOV UR10, UR24 ;  /* 0x00000018000a7c82 */ /* 0x000fe20008000000 */
[----:B------:R-:W-:Y:S05]  /*3ec0*/  BRA.U UP3, `(.L_x_75) ;  /* 0xfffffffd03507547 */ /* 0x000fea000b83ffff */
.L_x_72:
[----:B--2---:R-:W-:Y:S01]  /*3ed0*/  UIADD3 UR4, UPT, UPT, UR30, 0x1, URZ ;  /* 0x000000011e047890 */ /* 0x004fe2000fffe0ff */
[C---:B------:R-:W-:Y:S01]  /*3ee0*/  ISETP.NE.AND P0, PT, R10.reuse, 0x2, PT ;  /* 0x000000020a00780c */ /* 0x040fe20003f05270 */
[----:B------:R-:W-:Y:S02]  /*3ef0*/  UIADD3 UR5, UPT, UPT, UR31, 0x130, URZ ;  /* 0x000001301f057890 */ /* 0x000fe4000fffe0ff */
[----:B------:R-:W-:Y:S01]  /*3f00*/  UISETP.NE.AND UP0, UPT, UR4, 0x4, UPT ;  /* 0x000000040400788c */ /* 0x000fe2000bf05270 */
[----:B-1----:R-:W-:Y:S02]  /*3f10*/  SEL R0, RZ, 0x1, P0 ;  /* 0x00000001ff007807 */ /* 0x002fe40000000000 */
[----:B------:R-:W-:Y:S01]  /*3f20*/  SEL R10, R10, RZ, P0 ;  /* 0x000000ff0a0a7207 */ /* 0x000fe20000000000 */
[----:B------:R-:W-:Y:S01]  /*3f30*/  USEL UR6, URZ, 0x1, UP0 ;  /* 0x00000001ff067887 */ /* 0x000fe20008000000 */
[----:B------:R-:W-:Y:S01]  /*3f40*/  LOP3.LUT R9, R9, R0, RZ, 0x3c, !PT ;  /* 0x0000000009097212 */ /* 0x000fe200078e3cff */
[----:B------:R-:W-:Y:S01]  /*3f50*/  USEL UR30, UR4, URZ, UP0 ;  /* 0x000000ff041e7287 */ /* 0x000fe20008000000 */
[----:B------:R1:W-:Y:S03]  /*3f60*/  UTCBAR [UR5], URZ ;  /* 0x000000ff050073e9 */ /* 0x0003e600080000ff */
[----:B------:R-:W-:Y:S01]  /*3f70*/  LOP3.LUT R11, R11, UR6, RZ, 0x3c, !PT ;  /* 0x000000060b0b7c12 */ /* 0x000fe2000f8e3cff */
[----:B------:R-:W-:Y:S07]  /*3f80*/  @P1 BRA `(.L_x_76) ;  /* 0xfffffff800881947 */ /* 0x000fee000383ffff */
[----:B------:R-:W2:Y:S01]  /*3f90*/  S2UR UR8, SR_CgaCtaId ;  /* 0x00000000000879c3 */ /* 0x000ea20000008800 */
[----:B------:R-:W-:Y:S01]  /*3fa0*/  ELECT P0, URZ, PT ;  /* 0x0000000000ff782f */ /* 0x000fe20003800000 */
[----:B------:R-:W-:Y:S01]  /*3fb0*/  IMAD.MOV.U32 R0, RZ, RZ, 0x1 ;  /* 0x00000001ff007424 */ /* 0x000fe200078e00ff */
[----:B------:R-:W-:Y:S01]  /*3fc0*/  UIADD3 UR26, UPT, UPT, UR26, 0x150, URZ ;  /* 0x000001501a1a7890 */ /* 0x000fe2000fffe0ff */
[----:B------:R-:W-:Y:S01]  /*3fd0*/  SHF.L.U32 R2, R11, 0x1f, RZ ;  /* 0x0000001f0b027819 */ /* 0x000fe200000006ff */
[----:B------:R-:W-:-:S03]  /*3fe0*/  UMOV UR4, 0x40 ;  /* 0x0000004000047882 */ /* 0x000fc60000000000 */
[----:B------:R-:W-:Y:S01]  /*3ff0*/  UVIRTCOUNT.DEALLOC.SMPOOL 0x80 ;  /* 0x000000800000784c */ /* 0x000fe20000000000 */
[----:B--2---:R-:W-:Y:S02]  /*4000*/  ULEA UR8, UR8, UR4, 0x18 ;  /* 0x0000000408087291 */ /* 0x004fe4000f8ec0ff */
[----:B------:R-:W-:-:S07]  /*4010*/  ULEA UR4, UR30, UR26, 0x3 ;  /* 0x0000001a1e047291 */ /* 0x000fce000f8e18ff */
[----:B------:R2:W-:Y:S02]  /*4020*/  @P0 STS.U8 [UR8+0x1c], R0 ;  /* 0x00001c00ff000988 */ /* 0x0005e40008000008 */
[----:B------:R-:W4:Y:S02]  /*4030*/  SYNCS.PHASECHK.TRANS64.TRYWAIT P0, [UR4], R2 ;  /* 0x00000002ff0075a7 */ /* 0x000f240008001104 */
[----:B--2-4-:R-:W-:Y:S05]  /*4040*/  @!P0 BRA `(.L_x_77) ;  /* 0x0000004400088947 */ /* 0x014fea0003800000 */
.L_x_170:
[----:B------:R-:W-:-:S04]  /*4050*/  UIADD3 UR4, UPT, UPT, UR30, 0x1, URZ ;  /* 0x000000011e047890 */ /* 0x000fc8000fffe0ff */
[----:B------:R-:W-:-:S04]  /*4060*/  UISETP.NE.AND UP0, UPT, UR4, 0x4, UPT ;  /* 0x000000040400788c */ /* 0x000fc8000bf05270 */
[----:B------:R-:W-:Y:S02]  /*4070*/  USEL UR6, URZ, 0x1, UP0 ;  /* 0x00000001ff067887 */ /* 0x000fe40008000000 */
[----:B------:R-:W-:-:S04]  /*4080*/  USEL UR4, UR4, URZ, UP0 ;  /* 0x000000ff04047287 */ /* 0x000fc80008000000 */
[----:B-1----:R-:W-:Y:S01]  /*4090*/  ULEA UR5, UR4, UR26, 0x3 ;  /* 0x0000001a04057291 */ /* 0x002fe2000f8e18ff */
[----:B--2---:R-:W-:-:S04]  /*40a0*/  LOP3.LUT R2, R11, UR6, RZ, 0x3c, !PT ;  /* 0x000000060b027c12 */ /* 0x004fc8000f8e3cff */
[----:B------:R-:W-:-:S04]  /*40b0*/  SHF.L.U32 R3, R2, 0x1f, RZ ;  /* 0x0000001f02037819 */ /* 0x000fc800000006ff */
[----:B------:R-:W1:Y:S02]  /*40c0*/  SYNCS.PHASECHK.TRANS64.TRYWAIT P0, [UR5], R3 ;  /* 0x00000003ff0075a7 */ /* 0x000e640008001105 */
[----:B-1----:R-:W-:Y:S05]  /*40d0*/  @!P0 BRA `(.L_x_78) ;  /* 0x0000004000fc8947 */ /* 0x002fea0003800000 */
.L_x_172:
        /* <DEDUP_REMOVED lines=9> */
.L_x_174:
[----:B------:R-:W-:-:S04]  /*4170*/  UIADD3 UR4, UPT, UPT, UR4, 0x1, URZ ;  /* 0x0000000104047890 */ /* 0x000fc8000fffe0ff */
[----:B------:R-:W-:-:S04]  /*4180*/  UISETP.NE.AND UP0, UPT, UR4, 0x4, UPT ;  /* 0x000000040400788c */ /* 0x000fc8000bf05270 */
[----:B------:R-:W-:Y:S02]  /*4190*/  USEL UR5, URZ, 0x1, UP0 ;  /* 0x00000001ff057887 */ /* 0x000fe40008000000 */
[----:B------:R-:W-:-:S04]  /*41a0*/  USEL UR4, UR4, URZ, UP0 ;  /* 0x000000ff04047287 */ /* 0x000fc80008000000 */
[----:B------:R-:W-:Y:S01]  /*41b0*/  ULEA UR4, UR4, UR26, 0x3 ;  /* 0x0000001a04047291 */ /* 0x000fe2000f8e18ff */
[----:B------:R-:W-:-:S04]  /*41c0*/  LOP3.LUT R2, R2, UR5, RZ, 0x3c, !PT ;  /* 0x0000000502027c12 */ /* 0x000fc8000f8e3cff */
[----:B------:R-:W-:-:S04]  /*41d0*/  SHF.L.U32 R2, R2, 0x1f, RZ ;  /* 0x0000001f02027819 */ /* 0x000fc800000006ff */
[----:B------:R-:W2:Y:S02]  /*41e0*/  SYNCS.PHASECHK.TRANS64.TRYWAIT P0, [UR4], R2 ;  /* 0x00000002ff0075a7 */ /* 0x000ea40008001104 */
[----:B--2---:R-:W-:Y:S05]  /*41f0*/  @!P0 BRA `(.L_x_80) ;  /* 0x0000004000e48947 */ /* 0x004fea0003800000 */
.L_x_176:
[----:B------:R-:W-:Y:S01]  /*4200*/  NOP ;  /* 0x0000000000007918 */ /* 0x000fe20000000000 */
[----:B-1----:R-:W1:Y:S01]  /*4210*/  LDS R0, [UR8+0x14] ;  /* 0x00001408ff007984 */ /* 0x002e620008000800 */
[----:B------:R-:W-:Y:S01]  /*4220*/  ULOP3.LUT UR4, UR42, 0xffff, URZ, 0xc0, !UPT ;  /* 0x0000ffff2a047892 */ /* 0x000fe2000f8ec0ff */
[----:B------:R-:W-:Y:S01]  /*4230*/  UMOV UR5, 0xffff ;  /* 0x0000ffff00057882 */ /* 0x000fe20000000000 */
[----:B------:R-:W-:Y:S02]  /*4240*/  UMOV UR6, 0x1 ;  /* 0x0000000100067882 */ /* 0x000fe40000000000 */
[----:B------:R-:W-:-:S04]  /*4250*/  USHF.R.U32.HI UR4, URZ, 0x5, UR4 ;  /* 0x00000005ff047899 */ /* 0x000fc80008011604 */
[----:B------:R-:W-:Y:S02]  /*4260*/  USHF.L.U32 UR5, UR5, UR4, URZ ;  /* 0x0000000405057299 */ /* 0x000fe400080006ff */
[----:B------:R-:W-:-:S04]  /*4270*/  USHF.L.U32 UR4, UR6, UR4, URZ ;  /* 0x0000000406047299 */ /* 0x000fc800080006ff */
[----:B-1----:R-:W-:-:S04]  /*4280*/  LOP3.LUT R0, R0, UR5, RZ, 0xc0, !PT ;  /* 0x0000000500007c12 */ /* 0x002fc8000f8ec0ff */
[----:B------:R-:W-:-:S13]  /*4290*/  ISETP.NE.AND P0, PT, R0, UR5, PT ;  /* 0x0000000500007c0c */ /* 0x000fda000bf05270 */
[----:B------:R-:W-:Y:S05]  /*42a0*/  @P0 BRA `(.L_x_81) ;  /* 0x0000000000580947 */ /* 0x000fea0003800000 */
[----:B------:R-:W1:Y:S02]  /*42b0*/  LDS R0, [UR8+0x18] ;  /* 0x00001808ff007984 */ /* 0x000e640008000800 */
[----:B-1----:R-:W-:-:S04]  /*42c0*/  LOP3.LUT R0, R0, UR4, RZ, 0xc0, !PT ;  /* 0x0000000400007c12 */ /* 0x002fc8000f8ec0ff */
[----:B------:R-:W-:-:S13]  /*42d0*/  ISETP.NE.AND P0, PT, R0, UR4, PT ;  /* 0x0000000400007c0c */ /* 0x000fda000bf05270 */
[----:B------:R-:W-:Y:S05]  /*42e0*/  @P0 BRA `(.L_x_82) ;  /* 0x00000000003c0947 */ /* 0x000fea0003800000 */
[----:B------:R-:W1:Y:S01]  /*42f0*/  S2R R2, SR_LANEID ;  /* 0x0000000000027919 */ /* 0x000e620000000000 */
[----:B------:R-:W-:-:S06]  /*4300*/  ULOP3.LUT UR5, URZ, UR5, URZ, 0x33, !UPT ;  /* 0x00000005ff057292 */ /* 0x000fcc000f8e33ff */
[----:B------:R-:W-:-:S04]  /*4310*/  IMAD.U32 R0, RZ, RZ, UR5 ;  /* 0x00000005ff007e24 */ /* 0x000fc8000f8e00ff */
[----:B------:R2:W4:Y:S02]  /*4320*/  REDUX UR7, R0 ;  /* 0x00000000000773c4 */ /* 0x0005240000000000 */
[----:B------:R1:W-:Y:S01]  /*4330*/  UTCATOMSWS.AND URZ, UR5 ;  /* 0x0000000500ff79e3 */ /* 0x0003e20008000000 */
[----:B--2---:R-:W-:Y:S01]  /*4340*/  LOP3.LUT R0, RZ, UR4, RZ, 0x33, !PT ;  /* 0x00000004ff007c12 */ /* 0x004fe2000f8e33ff */
[----:B------:R-:W-:Y:S02]  /*4350*/  VOTEU.ANY UR4, UPT, PT ;  /* 0x0000000000047886 */ /* 0x000fe400038e0100 */
[----:B------:R-:W-:Y:S02]  /*4360*/  UFLO.U32 UR4, UR4 ;  /* 0x00000004000472bd */ /* 0x000fe400080e0000 */
[----:B------:R-:W2:Y:S04]  /*4370*/  REDUX UR6, R0 ;  /* 0x00000000000673c4 */ /* 0x000ea80000000000 */
[----:B-1----:R-:W-:-:S02]  /*4380*/  ISETP.EQ.U32.AND P0, PT, R2, UR4, PT ;  /* 0x0000000402007c0c */ /* 0x002fc4000bf02070 */
[----:B----4-:R-:W-:-:S11]  /*4390*/  MOV R2, UR7 ;  /* 0x0000000700027c02 */ /* 0x010fd60008000f00 */
[----:B------:R1:W-:Y:S01]  /*43a0*/  @P0 ATOMS.AND RZ, [UR8+0x14], R2 ;  /* 0x00001402ffff098c */ /* 0x0003e2000a800008 */
[----:B--2---:R-:W-:-:S05]  /*43b0*/  IMAD.U32 R0, RZ, RZ, UR6 ;  /* 0x00000006ff007e24 */ /* 0x004fca000f8e00ff */
[----:B------:R1:W-:Y:S01]  /*43c0*/  @P0 ATOMS.AND RZ, [UR8+0x18], R0 ;  /* 0x00001800ffff098c */ /* 0x0003e2000a800008 */
[----:B------:R-:W-:Y:S05]  /*43d0*/  BRA `(.L_x_83) ;  /* 0x0000000000147947 */ /* 0x000fea0003800000 */
.L_x_82:
[----:B------:R-:W-:Y:S02]  /*43e0*/  MOV R2, 0x4400 ;  /* 0x0000440000027802 */ /* 0x000fe40000000f00 */
[----:B---3-5:R-:W-:Y:S05]  /*43f0*/  CALL.REL.NOINC `($__internal_0_$__cuda_sm10x_tcgen05_guardrail_trap_col_being_dealloced_not_returned_by_alloc) ;  /* 0x0000004400587944 */ /* 0x028fea0003c00000 */
[----:B------:R-:W-:Y:S05]  /*4400*/  BRA `(.L_x_83) ;  /* 0x0000000000087947 */ /* 0x000fea0003800000 */
.L_x_81:
[----:B------:R-:W-:Y:S02]  /*4410*/  MOV R2, 0x4430 ;  /* 0x0000443000027802 */ /* 0x000fe40000000f00 */
[----:B---3-5:R-:W-:Y:S05]  /*4420*/  CALL.REL.NOINC `($__internal_2_$__cuda_sm10x_tcgen05_guardrail_trap_unallocated_columns_being_dealloced) ;  /* 0x0000004400647944 */ /* 0x028fea0003c00000 */
.L_x_83:
[----:B------:R-:W-:Y:S01]  /*4430*/  NOP ;  /* 0x0000000000007918 */ /* 0x000fe20000000000 */
[----:B------:R-:W-:Y:S05]  /*4440*/  EXIT ;  /* 0x000000000000794d */ /* 0x000fea0003800000 */
.L_x_65:
[----:B------:R-:W-:-:S09]  /*4450*/  UISETP.NE.OR UP0, UPT, UR18, 0x3, !UP3 ;  /* 0x000000031200788c */ /* 0x000fd2000df05670 */
[----:B------:R-:W-:Y:S05]  /*4460*/  BRA.U UP0, `(.L_x_84) ;  /* 0x0000001100247547 */ /* 0x000fea000b800000 */
[----:B------:R-:W2:Y:S01]  /*4470*/  LDCU.64 UR4, c[0x0][0x888] ;  /* 0x00011100ff0477ac */ /* 0x000ea20008000a00 */
[----:B------:R-:W3:Y:S01]  /*4480*/  LDC.64 R12, c[0x0][0x348] ;  /* 0x0000d200ff0c7b82 */ /* 0x000ee20000000a00 */
[----:B------:R-:W-:Y:S02]  /*4490*/  HFMA2 R9, -RZ, RZ, 0, 0 ;  /* 0x00000000ff097431 */ /* 0x000fe400000001ff */
[----:B------:R-:W-:Y:S01]  /*44a0*/  IMAD.MOV.U32 R11, RZ, RZ, 0x1 ;  /* 0x00000001ff0b7424 */ /* 0x000fe200078e00ff */
[----:B------:R-:W4:Y:S01]  /*44b0*/  LDCU UR37, c[0x0][0x370] ;  /* 0x00006e00ff2577ac */ /* 0x000f220008000800 */
[----:B------:R-:W-:Y:S01]  /*44c0*/  IMAD.MOV.U32 R10, RZ, RZ, RZ ;  /* 0x000000ffff0a7224 */ /* 0x000fe200078e00ff */
[----:B------:R-:W-:Y:S01]  /*44d0*/  MOV R3, 0x1000 ;  /* 0x0000100000037802 */ /* 0x000fe20000000f00 */
[----:B------:R-:W4:Y:S01]  /*44e0*/  LDCU.128 UR32, c[0x0][0xb10] ;  /* 0x00016200ff2077ac */ /* 0x000f220008000c00 */
[----:B------:R-:W1:Y:S01]  /*44f0*/  LDCU UR31, c[0x0][0x374] ;  /* 0x00006e80ff1f77ac */ /* 0x000e620008000800 */
[----:B------:R-:W1:Y:S01]  /*4500*/  LDCU.64 UR28, c[0x0][0x890] ;  /* 0x00011200ff1c77ac */ /* 0x000e620008000a00 */
[----:B--2---:R-:W-:Y:S01]  /*4510*/  UISETP.NE.U32.AND UP0, UPT, UR4, URZ, UPT ;  /* 0x000000ff0400728c */ /* 0x004fe2000bf05070 */
[----:B------:R-:W2:Y:S01]  /*4520*/  LDCU UR15, c[0x0][0xb0c] ;  /* 0x00016180ff0f77ac */ /* 0x000ea20008000800 */
[----:B------:R-:W3:Y:S01]  /*4530*/  LDCU UR41, c[0x0][0xb20] ;  /* 0x00016400ff2977ac */ /* 0x000ee20008000800 */
[----:B------:R-:W3:Y:S01]  /*4540*/  LDCU UR4, c[0x0][0xb30] ;  /* 0x00016600ff0477ac */ /* 0x000ee20008000800 */
[----:B----4-:R-:W-:-:S02]  /*4550*/  UIMAD.WIDE.U32 UR6, UR37, UR32, URZ ;  /* 0x00000020250672a5 */ /* 0x010fc4000f8e00ff */
[----:B-1----:R-:W-:Y:S02]  /*4560*/  UIMAD.WIDE.U32 UR8, UR31, UR35, URZ ;  /* 0x000000231f0872a5 */ /* 0x002fe4000f8e00ff */
[----:B------:R-:W-:Y:S02]  /*4570*/  UISETP.NE.U32.AND UP6, UPT, UR28, URZ, UPT ;  /* 0x000000ff1c00728c */ /* 0x000fe4000bfc5070 */
[----:B------:R-:W-:Y:S01]  /*4580*/  UISETP.NE.AND.EX UP5, UPT, UR5, URZ, UPT, UP0 ;  /* 0x000000ff0500728c */ /* 0x000fe2000bfa5300 */
[----:B------:R-:W-:Y:S01]  /*4590*/  UMOV UR24, 0x400 ;  /* 0x0000040000187882 */ /* 0x000fe20000000000 */
[----:B------:R-:W-:Y:S01]  /*45a0*/  UISETP.NE.AND UP0, UPT, UR42, 0x1, UPT ;  /* 0x000000012a00788c */ /* 0x000fe2000bf05270 */
[----:B------:R-:W-:Y:S01]  /*45b0*/  UMOV UR6, UR7 ;  /* 0x0000000700067c82 */ /* 0x000fe20008000000 */
[----:B------:R-:W-:Y:S01]  /*45c0*/  UMOV UR38, UR9 ;  /* 0x0000000900267c82 */ /* 0x000fe20008000000 */
[----:B------:R-:W-:Y:S02]  /*45d0*/  USEL UR40, URZ, 0x1, UP4 ;  /* 0x00000001ff287887 */ /* 0x000fe4000a000000 */
[----:B--2---:R-:W-:Y:S01]  /*45e0*/  UISETP.NE.AND UP0, UPT, UR15, 0x1, UPT ;  /* 0x000000010f00788c */ /* 0x004fe2000bf05270 */
[----:B------:R-:W-:Y:S01]  /*45f0*/  UMOV UR25, URZ ;  /* 0x000000ff00197c82 */ /* 0x000fe20008000000 */
[----:B------:R-:W-:-:S02]  /*4600*/  UPLOP3.LUT UP4, UPT, UPT, UPT, UPT, 0x40, 0x4 ;  /* 0x000000000004789c */ /* 0x000fc40003f8e870 */
[----:B------:R-:W-:Y:S01]  /*4610*/  UISETP.GE.AND UP2, UPT, UR42, 0x1, UPT ;  /* 0x000000012a00788c */ /* 0x000fe2000bf46270 */
[----:B------:R-:W1:Y:S01]  /*4620*/  LDCU.64 UR16, c[0x0][0xb28] ;  /* 0x00016500ff1077ac */ /* 0x000e620008000a00 */
[----:B------:R-:W-:Y:S02]  /*4630*/  ULEA UR24, UR54, UR24, 0x18 ;  /* 0x0000001836187291 */ /* 0x000fe4000f8ec0ff */
[----:B------:R-:W-:Y:S02]  /*4640*/  UISETP.NE.AND.EX UP6, UPT, UR29, URZ, UPT, UP6 ;  /* 0x000000ff1d00728c */ /* 0x000fe4000bfc5360 */
[----:B------:R-:W-:Y:S02]  /*4650*/  USHF.R.U32.HI UR39, URZ, UR33, UR6 ;  /* 0x00000021ff277299 */ /* 0x000fe40008011606 */
[----:B---3--:R-:W-:Y:S02]  /*4660*/  USHF.R.U32.HI UR38, URZ, UR41, UR38 ;  /* 0x00000029ff267299 */ /* 0x008fe40008011626 */
[----:B------:R-:W-:-:S02]  /*4670*/  UISETP.NE.AND UP0, UPT, UR34, 0x1, UPT ;  /* 0x000000012200788c */ /* 0x000fc4000bf05270 */
[----:B------:R-:W-:-:S11]  /*4680*/  UISETP.NE.AND UP3, UPT, UR4, 0x1, UPT ;  /* 0x000000010400788c */ /* 0x000fd6000bf65270 */
.L_x_93:
[C---:B------:R-:W-:Y:S02]  /*4690*/  LEA R8, R10.reuse, UR24, 0x3 ;  /* 0x000000180a087c11 */ /* 0x040fe4000f8e18ff */
[----:B------:R-:W-:Y:S02]  /*46a0*/  SHF.L.U32 R0, R9, 0x1f, RZ ;  /* 0x0000001f09007819 */ /* 0x000fe400000006ff */
[----:B------:R-:W-:Y:S02]  /*46b0*/  LEA R4, R10, UR24, 0x4 ;  /* 0x000000180a047c11 */ /* 0x000fe4000f8e20ff */
[----:B--2---:R-:W2:Y:S02]  /*46c0*/  SYNCS.PHASECHK.TRANS64.TRYWAIT P0, [R8+URZ+0x110], R0 ;  /* 0x00011000080075a7 */ /* 0x004ea400080011ff */
[----:B--2---:R-:W-:Y:S05]  /*46d0*/  @!P0 BRA `(.L_x_85) ;  /* 0x0000003c00c48947 */ /* 0x004fea0003800000 */
.L_x_177:
[----:B------:R-:W3:Y:S01]  /*46e0*/  LDS.128 R4, [R4+0x1a0] ;  /* 0x0001a00004047984 */ /* 0x000ee20000000c00 */
[----:B------:R-:W-:Y:S01]  /*46f0*/  UISETP.GE.AND UP0, UPT, UR42, 0x1, UPT ;  /* 0x000000012a00788c */ /* 0x000fe2000bf06270 */
[----:B------:R-:W-:Y:S01]  /*4700*/  @!PT LDS RZ, [RZ] ;  /* 0x00000000fffff984 */ /* 0x000fe20000000800 */
[----:B------:R-:W-:Y:S01]  /*4710*/  @!PT LDS RZ, [RZ] ;  /* 0x00000000fffff984 */ /* 0x000fe20000000800 */
[----:B------:R-:W-:Y:S01]  /*4720*/  @!PT LDS RZ, [RZ] ;  /* 0x00000000fffff984 */ /* 0x000fe20000000800 */
[----:B------:R-:W-:Y:S01]  /*4730*/  @!PT LDS RZ, [RZ] ;  /* 0x00000000fffff984 */ /* 0x000fe20000000800 */
[----:B------:R4:W-:Y:S06]  /*4740*/  MEMBAR.ALL.CTA ;  /* 0x0000000000007992 */ /* 0x0009ec0000008000 */
[----:B----4-:R-:W4:Y:S01]  /*4750*/  FENCE.VIEW.ASYNC.S ;  /* 0x00000000000073c6 */ /* 0x010f220000000000 */
[----:B---3--:R-:W-:Y:S11]  /*4760*/  LOP3.LUT P0, RZ, R6, 0x1, RZ, 0xc0, !PT ;  /* 0x0000000106ff7812 */ /* 0x008ff6000780c0ff */
[----:B------:R-:W-:Y:S02]  /*4770*/  @!UPT UIADD3 URZ, UPT, UPT, URZ, URZ, URZ ;  /* 0x000000fffffff290 */ /* 0x000fe4000fffe0ff */
[----:B----4-:R-:W-:Y:S01]  /*4780*/  VOTEU.ANY UP2, P0 ;  /* 0x0000000000ff7886 */ /* 0x010fe20000040100 */
[----:B------:R-:W-:Y:S11]  /*4790*/  PLOP3.LUT P0, PT, PT, PT, UP2, 0x80, 0x8 ;  /* 0x000000000008781c */ /* 0x000ff60003f0f028 */
[----:B------:R-:W-:Y:S02]  /*47a0*/  @!UPT UIADD3 URZ, UPT, UPT, URZ, URZ, URZ ;  /* 0x000000fffffff290 */ /* 0x000fe4000fffe0ff */
[----:B--2---:R-:W-:Y:S02]  /*47b0*/  @P0 SHF.R.U32.HI R0, RZ, 0x10, R5 ;  /* 0x00000010ff000819 */ /* 0x004fe40000011605 */
[----:B------:R-:W-:Y:S02]  /*47c0*/  @P0 MOV R2, R4 ;  /* 0x0000000400020202 */ /* 0x000fe40000000f00 */
[----:B------:R-:W-:Y:S01]  /*47d0*/  @P0 R2UR UR4, R0 ;  /* 0x00000000000402ca */ /* 0x000fe200000e0000 */
[----:B------:R-:W-:Y:S01]  /*47e0*/  VIADD R0, R8, 0x120 ;  /* 0x0000012008007836 */ /* 0x000fe20000000000 */
[----:B------:R-:W-:Y:S02]  /*47f0*/  @P0 LOP3.LUT R4, R5, 0xffff, RZ, 0xc0, !PT ;  /* 0x0000ffff05040812 */ /* 0x000fe400078ec0ff */
[----:B------:R-:W-:Y:S02]  /*4800*/  @P0 R2UR UR6, R2 ;  /* 0x00000000020602ca */ /* 0x000fe400000e0000 */
[----:B------:R-:W-:Y:S02]  /*4810*/  PRMT R0, RZ, 0x654, R0 ;  /* 0x00000654ff007816 */ /* 0x000fe40000000000 */
[----:B------:R-:W-:Y:S02]  /*4820*/  @P0 R2UR UR5, R4 ;  /* 0x00000000040502ca */ /* 0x000fe400000e0000 */
[----:B------:R2:W-:Y:S03]  /*4830*/  SYNCS.ARRIVE.TRANS64.RED.A1T0 RZ, [R0+URZ], RZ ;  /* 0x000000ff00ff79a7 */ /* 0x0005e600081004ff */
[----:B------:R-:W-:Y:S04]  /*4840*/  @UP2 UMOV UR27, UR4 ;  /* 0x00000004001b2c82 */ /* 0x000fe80008000000 */
[----:B------:R-:W-:Y:S04]  /*4850*/  @UP2 UMOV UR14, UR6 ;  /* 0x00000006000e2c82 */ /* 0x000fe80008000000 */
[----:B------:R-:W-:Y:S01]  /*4860*/  @UP2 UMOV UR13, UR5 ;  /* 0x00000005000d2c82 */ /* 0x000fe20008000000 */
[----:B------:R-:W-:Y:S05]  /*4870*/  BRA.U !UP0, `(.L_x_86) ;  /* 0x0000000108c07547 */ /* 0x000fea000b800000 */
[----:B------:R-:W-:Y:S02]  /*4880*/  UIMAD.WIDE.U32 UR8, UR13, UR35, URZ ;  /* 0x000000230d0872a5 */ /* 0x000fe4000f8e00ff */
[----:B------:R-:W-:Y:S02]  /*4890*/  UP2UR UR12, UPR, URZ, 0x4 ;  /* 0x00000004ff0c7883 */ /* 0x000fe40008000000 */
[----:B------:R-:W-:Y:S02]  /*48a0*/  UISETP.NE.AND UP2, UPT, UR34, 0x1, UPT ;  /* 0x000000012200788c */ /* 0x000fe4000bf45270 */
[----:B------:R-:W-:Y:S02]  /*48b0*/  UIMAD.WIDE.U32 UR10, UR14, UR32, URZ ;  /* 0x000000200e0a72a5 */ /* 0x000fe4000f8e00ff */
[----:B------:R-:W-:Y:S02]  /*48c0*/  USEL UR4, UR31, UR38, !UP2 ;  /* 0x000000261f047287 */ /* 0x000fe4000d000000 */
[----:B------:R-:W-:Y:S02]  /*48d0*/  UISETP.NE.AND UP0, UPT, UR15, 0x1, UPT ;  /* 0x000000010f00788c */ /* 0x000fe4000bf05270 */
[----:B------:R-:W-:Y:S02]  /*48e0*/  UP2UR UR22, UPR, URZ, 0x2 ;  /* 0x00000002ff167883 */ /* 0x000fe40008000000 */
[----:B------:R-:W-:Y:S02]  /*48f0*/  UISETP.NE.AND UP1, UPT, UR42, 0x1, UPT ;  /* 0x000000012a00788c */ /* 0x000fe4000bf25270 */
[----:B-1----:R-:W-:Y:S02]  /*4900*/  UIMAD.WIDE.U32 UR18, UR4, UR16, URZ ;  /* 0x00000010041272a5 */ /* 0x002fe4000f8e00ff */
[----:B------:R-:W-:Y:S01]  /*4910*/  USEL UR7, UR37, UR39, !UP0 ;  /* 0x0000002725077287 */ /* 0x000fe2000c000000 */
[----:B------:R-:W-:Y:S02]  /*4920*/  UMOV UR5, UR9 ;  /* 0x0000000900057c82 */ /* 0x000fe40008000000 */
[----:B------:R-:W-:Y:S02]  /*4930*/  USHF.R.U32.HI UR6, URZ, UR41, UR5 ;  /* 0x00000029ff067299 */ /* 0x000fe40008011605 */
[----:B------:R-:W-:Y:S02]  /*4940*/  UIMAD.WIDE.U32 UR20, UR7, UR16, URZ ;  /* 0x00000010071472a5 */ /* 0x000fe4000f8e00ff */
[----:B------:R-:W-:Y:S02]  /*4950*/  USEL UR6, UR13, UR6, !UP2 ;  /* 0x000000060d067287 */ /* 0x000fe4000d000000 */
[----:B------:R-:W-:Y:S01]  /*4960*/  UISETP.NE.AND UP2, UPT, UR12, URZ, UPT ;  /* 0x000000ff0c00728c */ /* 0x000fe2000bf45270 */
[----:B------:R-:W-:Y:S01]  /*4970*/  UMOV UR5, UR11 ;  /* 0x0000000b00057c82 */ /* 0x000fe20008000000 */
[----:B------:R-:W-:Y:S02]  /*4980*/  UIMAD.WIDE.U32 UR10, UR6, UR16, URZ ;  /* 0x00000010060a72a5 */ /* 0x000fe4000f8e00ff */
[----:B------:R-:W-:Y:S03]  /*4990*/  USHF.R.U32.HI UR8, URZ, UR33, UR5 ;  /* 0x00000021ff087299 */ /* 0x000fe60008011605 */
[----:B------:R-:W-:Y:S02]  /*49a0*/  UMOV UR5, UR19 ;  /* 0x0000001300057c82 */ /* 0x000fe40008000000 */
[----:B------:R-:W-:Y:S03]  /*49b0*/  @UP1 USHF.R.U32.HI UR4, URZ, UR17, UR5 ;  /* 0x00000011ff041299 */ /* 0x000fe60008011605 */
[----:B------:R-:W-:Y:S01]  /*49c0*/  UMOV UR5, UR21 ;  /* 0x0000001500057c82 */ /* 0x000fe20008000000 */
[----:B------:R-:W-:Y:S02]  /*49d0*/  UIMAD UR4, UR42, UR4, URZ ;  /* 0x000000042a0472a4 */ /* 0x000fe4000f8e02ff */
[----:B------:R-:W-:Y:S02]  /*49e0*/  @UP1 USHF.R.U32.HI UR7, URZ, UR17, UR5 ;  /* 0x00000011ff071299 */ /* 0x000fe40008011605 */
[----:B------:R-:W-:Y:S02]  /*49f0*/  USEL UR5, UR14, UR8, !UP0 ;  /* 0x000000080e057287 */ /* 0x000fe4000c000000 */
[----:B------:R-:W-:Y:S02]  /*4a00*/  UIMAD UR8, UR42, UR7, URZ ;  /* 0x000000072a0872a4 */ /* 0x000fe4000f8e02ff */
[----:B------:R-:W-:Y:S03]  /*4a10*/  UISETP.GE.AND UP0, UPT, UR6, UR4, UPT ;  /* 0x000000040600728c */ /* 0x000fe6000bf06270 */
[----:B------:R-:W-:Y:S01]  /*4a20*/  UMOV UR4, UR11 ;  /* 0x0000000b00047c82 */ /* 0x000fe20008000000 */
[----:B------:R-:W-:Y:S02]  /*4a30*/  UISETP.GE.OR UP0, UPT, UR5, UR8, UP0 ;  /* 0x000000080500728c */ /* 0x000fe40008706670 */
[----:B------:R-:W-:Y:S02]  /*4a40*/  USHF.R.U32.HI UR4, URZ, UR17, UR4 ;  /* 0x00000011ff047299 */ /* 0x000fe40008011604 */
[----:B------:R-:W-:Y:S02]  /*4a50*/  UIMAD.WIDE.U32 UR8, UR5, UR16, URZ ;  /* 0x00000010050872a5 */ /* 0x000fe4000f8e00ff */
[----:B------:R-:W-:Y:S04]  /*4a60*/  USEL UR10, UR6, UR4, !UP1 ;  /* 0x00000004060a7287 */ /* 0x000fe8000c800000 */
[----:B------:R-:W-:Y:S01]  /*4a70*/  UIADD3 UR11, UPT, UPT, -UR10, URZ, URZ ;  /* 0x000000ff0a0b7290 */ /* 0x000fe2000fffe1ff */
[----:B------:R-:W-:Y:S02]  /*4a80*/  @!UP0 UMOV UR4, UR9 ;  /* 0x0000000900048c82 */ /* 0x000fe40008000000 */
[----:B------:R-:W-:Y:S02]  /*4a90*/  @!UP0 USHF.R.U32.HI UR4, URZ, UR17, UR4 ;  /* 0x00000011ff048299 */ /* 0x000fe40008011604 */
[----:B------:R-:W-:Y:S02]  /*4aa0*/  UIMAD UR8, UR42, UR11, UR6 ;  /* 0x0000000b2a0872a4 */ /* 0x000fe4000f8e0206 */
[----:B------:R-:W-:Y:S02]  /*4ab0*/  @!UP0 USEL UR4, UR5, UR4, !UP1 ;  /* 0x0000000405048287 */ /* 0x000fe4000c800000 */
[----:B------:R-:W-:Y:S02]  /*4ac0*/  UISETP.NE.AND UP1, UPT, UR22, URZ, UPT ;  /* 0x000000ff1600728c */ /* 0x000fe4000bf25270 */
[----:B------:R-:W-:Y:S02]  /*4ad0*/  @!UP0 UIMAD UR8, UR7, UR8, UR4 ;  /* 0x00000008070882a4 */ /* 0x000fe4000f8e0204 */
[----:B------:R-:W-:Y:S02]  /*4ae0*/  @!UP0 UIADD3 UR9, UPT, UPT, UR10, -UR4, URZ ;  /* 0x800000040a098290 */ /* 0x000fe4000fffe0ff */
[----:B------:R-:W-:Y:S02]  /*4af0*/  UIADD3 UR4, UPT, UPT, -UR5, URZ, URZ ;  /* 0x000000ff05047290 */ /* 0x000fe4000fffe1ff */
[----:B------:R-:W-:Y:S02]  /*4b00*/  UIADD3 UR7, UPT, UPT, -UR6, URZ, URZ ;  /* 0x000000ff06077290 */ /* 0x000fe4000fffe1ff */
[----:B------:R-:W-:Y:S02]  /*4b10*/  @!UP0 UIMAD UR6, UR9, UR42, UR5 ;  /* 0x0000002a090682a4 */ /* 0x000fe4000f8e0205 */
[----:B------:R-:W-:Y:S02]  /*4b20*/  UIMAD UR14, UR15, UR4, UR14 ;  /* 0x000000040f0e72a4 */ /* 0x000fe4000f8e020e */
[----:B------:R-:W-:Y:S01]  /*4b30*/  UIMAD UR13, UR34, UR7, UR13 ;  /* 0x00000007220d72a4 */ /* 0x000fe2000f8e020d */
[----:B------:R-:W-:Y:S02]  /*4b40*/  @!UP0 UMOV UR5, UR8 ;  /* 0x0000000800058c82 */ /* 0x000fe40008000000 */
[----:B------:R-:W-:Y:S02]  /*4b50*/  UIMAD UR14, UR5, UR15, UR14 ;  /* 0x0000000f050e72a4 */ /* 0x000fe4000f8e020e */
[----:B------:R-:W-:Y:S11]  /*4b60*/  UIMAD UR13, UR6, UR34, UR13 ;  /* 0x00000022060d72a4 */ /* 0x000ff6000f8e020d */
[----:B------:R-:W-:Y:S01]  /*4b70*/  @!UPT UIADD3 URZ, UPT, UPT, URZ, URZ, URZ ;  /* 0x000000fffffff290 */ /* 0x000fe2000fffe0ff */
.L_x_86:
[----:B------:R-:W3:Y:S01]  /*4b80*/  @!UP3 LDCU.128 UR20, c[0x0][0xb10] ;  /* 0x00016200ff14b7ac */ /* 0x000ee20008000c00 */
[----:B------:R-:W-:Y:S04]  /*4b90*/  ISETP.NE.U32.AND P0, PT, RZ, UR28, PT ;  /* 0x0000001cff007c0c */ /* 0x000fe8000bf05070 */
[----:B------:R-:W-:Y:S01]  /*4ba0*/  ISETP.NE.AND.EX P0, PT, RZ, UR29, PT, P0 ;  /* 0x0000001dff007c0c */ /* 0x000fe2000bf05300 */
[----:B------:R-:W4:Y:S01]  /*4bb0*/  @!UP3 LDCU UR5, c[0x0][0xb0c] ;  /* 0x00016180ff05b7ac */ /* 0x000f220008000800 */
[----:B------:R-:W-:Y:S02]  /*4bc0*/  USHF.L.U32 UR11, UR26, 0x6, URZ ;  /* 0x000000061a0b7899 */ /* 0x000fe400080006ff */
[----:B------:R-:W-:Y:S02]  /*4bd0*/  USHF.L.U32 UR10, UR30, 0x6, URZ ;  /* 0x000000061e0a7899 */ /* 0x000fe400080006ff */
[----:B---3--:R-:W-:Y:S07]  /*4be0*/  UIMAD.WIDE.U32 UR6, UR14, UR20, URZ ;  /* 0x000000140e0672a5 */ /* 0x008fee000f8e00ff */
[----:B------:R-:W-:Y:S01]  /*4bf0*/  @!UP3 UMOV UR4, UR7 ;  /* 0x000000070004bc82 */ /* 0x000fe20008000000 */
[----:B----4-:R-:W-:Y:S02]  /*4c00*/  @!UP3 UISETP.NE.AND UP0, UPT, UR5, 0x1, UPT ;  /* 0x000000010500b88c */ /* 0x010fe4000bf05270 */
[----:B------:R-:W-:Y:S02]  /*4c10*/  @!UP3 USHF.R.U32.HI UR4, URZ, UR21, UR4 ;  /* 0x00000015ff04b299 */ /* 0x000fe40008011604 */
[----:B------:R-:W-:Y:S02]  /*4c20*/  UIMAD.WIDE.U32 UR6, UR13, UR23, URZ ;  /* 0x000000170d0672a5 */ /* 0x000fe4000f8e00ff */
[----:B------:R-:W-:Y:S02]  /*4c30*/  @!UP3 USEL UR8, UR14, UR4, !UP0 ;  /* 0x000000040e08b287 */ /* 0x000fe4000c000000 */
[----:B------:R-:W-:Y:S03]  /*4c40*/  @!UP3 UISETP.NE.AND UP0, UPT, UR22, 0x1, UPT ;  /* 0x000000011600b88c */ /* 0x000fe6000bf05270 */
[----:B------:R-:W-:Y:S02]  /*4c50*/  @!UP3 UMOV UR6, UR7 ;  /* 0x000000070006bc82 */ /* 0x000fe40008000000 */
[----:B------:R-:W3:Y:S02]  /*4c60*/  @!UP3 LDCU UR4, c[0x0][0xb20] ;  /* 0x00016400ff04b7ac */ /* 0x000ee40008000800 */
[----:B---3--:R-:W-:Y:S04]  /*4c70*/  @!UP3 USHF.R.U32.HI UR6, URZ, UR4, UR6 ;  /* 0x00000004ff06b299 */ /* 0x008fe80008011606 */
[----:B------:R-:W-:Y:S04]  /*4c80*/  @!UP3 USEL UR6, UR13, UR6, !UP0 ;  /* 0x000000060d06b287 */ /* 0x000fe8000c000000 */
[----:B------:R-:W-:Y:S02]  /*4c90*/  @!UP3 UIADD3 UR4, UPT, UPT, -UR8, UR6, URZ ;  /* 0x000000060804b290 */ /* 0x000fe4000fffe1ff */
[----:B------:R-:W-:Y:S02]  /*4ca0*/  @!UP3 UIADD3 UR6, UPT, UPT, UR8, -UR6, URZ ;  /* 0x800000060806b290 */ /* 0x000fe4000fffe0ff */
[----:B------:R-:W-:Y:S02]  /*4cb0*/  @!UP3 UIMAD UR14, UR4, UR5, UR14 ;  /* 0x00000005040eb2a4 */ /* 0x000fe4000f8e020e */
[----:B------:R-:W-:Y:S01]  /*4cc0*/  @!UP3 UIMAD UR13, UR6, UR22, UR13 ;  /* 0x00000016060db2a4 */ /* 0x000fe2000f8e020d */
[----:B------:R-:W-:Y:S11]  /*4cd0*/  BRA.U UP4, `(.L_x_87) ;  /* 0x0000000104107547 */ /* 0x000ff6000b800000 */
[----:B------:R-:W-:Y:S04]  /*4ce0*/  MOV R2, UR40 ;  /* 0x0000002800027c02 */ /* 0x000fe80008000f00 */
[----:B------:R-:W-:Y:S04]  /*4cf0*/  SHF.L.U32 R2, R2, 0x1f, RZ ;  /* 0x0000001f02027819 */ /* 0x000fe800000006ff */
[----:B------:R-:W3:Y:S02]  /*4d00*/  SYNCS.PHASECHK.TRANS64.TRYWAIT P1, [UR24+0x108], R2 ;  /* 0x00010802ff0075a7 */ /* 0x000ee40008021118 */
[----:B---3--:R-:W-:Y:S05]  /*4d10*/  @!P1 BRA `(.L_x_88) ;  /* 0x0000003800489947 */ /* 0x008fea0003800000 */
.L_x_87:
[----:B------:R-:W-:Y:S05]  /*4d20*/  BRA.U !UP6, `(.L_x_89) ;  /* 0x000000010e387547 */ /* 0x000fea000b800000 */
[----:B------:R-:W-:Y:S01]  /*4d30*/  UPLOP3.LUT UP1, UPT, UPT, UPT, UP5, 0x80, 0x8 ;  /* 0x000000000008789c */ /* 0x000fe20003f2f050 */
[----:B--2---:R-:W-:Y:S01]  /*4d40*/  HFMA2 R0, -RZ, RZ, 0, 5.9604644775390625e-08 ;  /* 0x00000001ff007431 */ /* 0x004fe200000001ff */
[----:B------:R-:W2:Y:S01]  /*4d50*/  LDCU.64 UR8, c[0x0][0x358] ;  /* 0x00006b00ff0877ac */ /* 0x000ea20008000a00 */
[----:B------:R-:W-:Y:S03]  /*4d60*/  IMAD.MOV.U32 R45, RZ, RZ, 0x1 ;  /* 0x00000001ff2d7424 */ /* 0x000fe600078e00ff */
[----:B------:R-:W-:Y:S05]  /*4d70*/  PLOP3.LUT P1, PT, PT, PT, UP1, 0x80, 0x8 ;  /* 0x000000000008781c */ /* 0x000fea0003f2f018 */
[----:B------:R-:W3:Y:S01]  /*4d80*/  @UP1 LDCU.64 UR4, c[0x0][0x888] ;  /* 0x00011100ff0417ac */ /* 0x000ee20008000a00 */
[----:B------:R-:W-:Y:S07]  /*4d90*/  @UP1 UIMAD UR6, UR36, UR28, URZ ;  /* 0x0000001c240612a4 */ /* 0x000fee000f8e02ff */
[----:B------:R-:W-:Y:S01]  /*4da0*/  @!P1 PRMT R45, R0, 0x7610, R45 ;  /* 0x00007610002d9816 */ /* 0x000fe2000000002d */
[----:B---3--:R-:W-:Y:S06]  /*4db0*/  @UP1 UIMAD.WIDE UR4, UR6, 0x4, UR4 ;  /* 0x00000004060418a5 */ /* 0x008fec000f8e0204 */
[----:B-----5:R-:W-:Y:S01]  /*4dc0*/  IMAD.U32 R26, RZ, RZ, UR4 ;  /* 0x00000004ff1a7e24 */ /* 0x020fe2000f8e00ff */
[----:B------:R-:W-:Y:S04]  /*4dd0*/  MOV R27, UR5 ;  /* 0x00000005001b7c02 */ /* 0x000fe80008000f00 */
[----:B------:R-:W3:Y:S01]  /*4de0*/  @!UP1 LDCU UR4, c[0x0][0x880] ;  /* 0x00011000ff0497ac */ /* 0x000ee20008000800 */
[----:B--2---:R4:W5:Y:S02]  /*4df0*/  @P1 LDG.E R26, desc[UR8][R26.64] ;  /* 0x000000081a1a1981 */ /* 0x004964000c1e1900 */
[----:B---34-:R-:W-:Y:S07]  /*4e00*/  @!P1 IMAD.U32 R26, RZ, RZ, UR4 ;  /* 0x00000004ff1a9e24 */ /* 0x018fee000f8e00ff */
.L_x_89:
[----:B-----5:R-:W-:Y:S01]  /*4e10*/  @!P0 FSETP.EQ.AND P2, PT, R26, RZ, PT ;  /* 0x000000ff1a00820b */ /* 0x020fe20003f42000 */
[----:B------:R-:W-:Y:S01]  /*4e20*/  @!UPT UIADD3 URZ, UPT, UPT, URZ, URZ, URZ ;  /* 0x000000fffffff290 */ /* 0x000fe2000fffe0ff */
[----:B------:R-:W-:Y:S11]  /*4e30*/  @!P0 BRA `(.L_x_90) ;  /* 0x0000000000148947 */ /* 0x000ff60003800000 */
[----:B------:R-:W-:Y:S02]  /*4e40*/  LOP3.LUT P0, RZ, R45, 0xff, RZ, 0xc0, !PT ;  /* 0x000000ff2dff7812 */ /* 0x000fe4000780c0ff */
[----:B------:R-:W-:Y:S04]  /*4e50*/  PLOP3.LUT P2, PT, PT, PT, UP1, 0x80, 0x8 ;  /* 0x000000000008781c */ /* 0x000fe80003f4f018 */
[----:B------:R-:W-:Y:S07]  /*4e60*/  PLOP3.LUT P2, PT, P2, PT, PT, 0x8, 0x80 ;  /* 0x000000000080781c */ /* 0x000fee000174e170 */
[----:B------:R-:W-:Y:S11]  /*4e70*/  @P0 FSETP.EQ.AND P2, PT, R26, RZ, PT ;  /* 0x000000ff1a00020b */ /* 0x000ff60003f42000 */
[----:B------:R-:W-:Y:S02]  /*4e80*/  @!UPT UIADD3 URZ, UPT, UPT, URZ, URZ, URZ ;  /* 0x000000fffffff290 */ /* 0x000fe4000fffe0ff */
.L_x_90:
[----:B------:R-:W-:Y:S01]  /*4e90*/  ULEA UR4, UR25, UR24, 0x3 ;  /* 0x0000001819047291 */ /* 0x000fe2000f8e18ff */
[----:B--2---:R-:W-:Y:S02]  /*4ea0*/  SHF.L.U32 R2, R11, 0x1f, RZ ;  /* 0x0000001f0b027819 */ /* 0x004fe400000006ff */
[----:B------:R-:W-:Y:S04]  /*4eb0*/  ELECT P1, URZ, PT ;  /* 0x0000000000ff782f */ /* 0x000fe80003820000 */
[----:B------:R-:W-:Y:S02]  /*4ec0*/  PLOP3.LUT P1, PT, P2, P1, PT, 0xf2, 0x2f ;  /* 0x00000000002f781c */ /* 0x000fe40001723e72 */
[----:B------:R-:W2:Y:S02]  /*4ed0*/  SYNCS.PHASECHK.TRANS64.TRYWAIT P0, [UR4+0xe8], R2 ;  /* 0x0000e802ff0075a7 */ /* 0x000ea40008001104 */
[----:B--2---:R-:W-:Y:S09]  /*4ee0*/  @!P0 BRA `(.L_x_91) ;  /* 0x0000003400ec8947 */ /* 0x004ff20003800000 */
.L_x_180:
[----:B------:R-:W-:Y:S01]  /*4ef0*/  VOTEU.ALL UP0, P1 ;  /* 0x0000000000ff7886 */ /* 0x000fe20000800000 */
[----:B--2---:R-:W-:Y:S01]  /*4f00*/  @!P1 IADD3 R2, P0, PT, R12, 0x580, RZ ;  /* 0x000005800c029810 */ /* 0x004fe20007f1e0ff */
[----:B------:R-:W-:Y:S01]  /*4f10*/  UIADD3 UR9, UPT, UPT, UR4, 0xd0, URZ ;  /* 0x000000d004097890 */ /* 0x000fe2000fffe0ff */
[----:B------:R-:W-:Y:S01]  /*4f20*/  VIADD R10, R10, 0x1 ;  /* 0x000000010a0a7836 */ /* 0x000fe20000000000 */
[----:B------:R-:W-:Y:S01]  /*4f30*/  UMOV UR22, 0x0 ;  /* 0x0000000000167882 */ /* 0x000fe20000000000 */
[----:B------:R-:W-:Y:S01]  /*4f40*/  @!UP0 ULEA UR5, UR25, UR24, 0xc ;  /* 0x0000001819058291 */ /* 0x000fe2000f8e60ff */
[----:B------:R-:W-:Y:S01]  /*4f50*/  @!P1 IMAD.X R0, RZ, RZ, R13, P0 ;  /* 0x000000ffff009224 */ /* 0x000fe200000e060d */
[----:B------:R-:W-:Y:S01]  /*4f60*/  @!P1 R2UR UR7, R2 ;  /* 0x00000000020792ca */ /* 0x000fe200000e0000 */
[----:B------:R-:W-:Y:S01]  /*4f70*/  @!P1 IMAD.MOV.U32 R2, RZ, RZ, 0x1000 ;  /* 0x00001000ff029424 */ /* 0x000fe200078e00ff */
[----:B------:R-:W-:Y:S02]  /*4f80*/  @!UP0 UIADD3 UR8, UPT, UPT, UR5, 0x200, URZ ;  /* 0x0000020005088890 */ /* 0x000fe4000fffe0ff */
[----:B------:R-:W-:Y:S01]  /*4f90*/  UIADD3 UR5, UPT, UPT, UR25, 0x1, URZ ;  /* 0x0000000119057890 */ /* 0x000fe2000fffe0ff */
[----:B------:R-:W-:Y:S01]  /*4fa0*/  UMOV UR23, 0x10000000 ;  /* 0x1000000000177882 */ /* 0x000fe20000000000 */
[----:B------:R-:W-:Y:S02]  /*4fb0*/  UMOV UR12, UR36 ;  /* 0x00000024000c7c82 */ /* 0x000fe40008000000 */
[----:B------:R-:W-:Y:S04]  /*4fc0*/  UISETP.NE.AND UP0, UPT, UR5, 0x3, UPT ;  /* 0x000000030500788c */ /* 0x000fe8000bf05270 */
[----:B------:R-:W-:Y:S01]  /*4fd0*/  USEL UR6, UR5, URZ, UP0 ;  /* 0x000000ff05067287 */ /* 0x000fe20008000000 */
[----:B------:R-:W-:Y:S01]  /*4fe0*/  @!P1 R2UR UR5, R0 ;  /* 0x00000000000592ca */ /* 0x000fe200000e0000 */
[----:B------:R-:W-:Y:S01]  /*4ff0*/  IMAD.U32 R4, RZ, RZ, UR7 ;  /* 0x00000007ff047e24 */ /* 0x000fe2000f8e00ff */
[----:B------:R-:W-:Y:S02]  /*5000*/  USEL UR20, URZ, 0x1, UP0 ;  /* 0x00000001ff147887 */ /* 0x000fe40008000000 */
[----:B------:R-:W-:Y:S01]  /*5010*/  VOTEU.ALL UP0, P1 ;  /* 0x0000000000ff7886 */ /* 0x000fe20000800000 */
[----:B------:R-:W-:Y:S01]  /*5020*/  UPRMT UR7, UR54, 0x654, UR9 ;  /* 0x0000065436077896 */ /* 0x000fe20008000009 */
[----:B------:R-:W-:Y:S02]  /*5030*/  @!P1 R2UR UR18, R4 ;  /* 0x00000000041292ca */ /* 0x000fe400000e0000 */
[----:B------:R-:W-:Y:S04]  /*5040*/  LOP3.LUT R11, R11, UR20, RZ, 0x3c, !PT ;  /* 0x000000140b0b7c12 */ /* 0x000fe8000f8e3cff */
[----:B------:R-:W-:Y:S01]  /*5050*/  SHF.L.U32 R0, R11, 0x1f, RZ ;  /* 0x0000001f0b007819 */ /* 0x000fe200000006ff */
[----:B------:R-:W-:Y:S01]  /*5060*/  IMAD.U32 R5, RZ, RZ, UR5 ;  /* 0x00000005ff057e24 */ /* 0x000fe2000f8e00ff */
[----:B------:R-:W-:Y:S04]  /*5070*/  ULEA UR5, UR6, UR24, 0x3 ;  /* 0x0000001806057291 */ /* 0x000fe8000f8e18ff */
[----:B------:R-:W-:Y:S11]  /*5080*/  @!P1 R2UR UR19, R5 ;  /* 0x00000000051392ca */ /* 0x000ff600000e0000 */
[----:B------:R-:W-:Y:S02]  /*5090*/  @!UPT UIADD3 URZ, UPT, UPT, URZ, URZ, URZ ;  /* 0x000000fffffff290 */ /* 0x000fe4000fffe0ff */
[----:B------:R2:W-:Y:S01]  /*50a0*/  @!UP0 UTMALDG.3D [UR8], [UR18], desc[UR22] ;  /* 0x00001608120085b4 */ /* 0x0005e20008011000 */
[----:B------:R2:W-:Y:S01]  /*50b0*/  @!P1 SYNCS.ARRIVE.TRANS64.RED.A0TR RZ, [UR4+0xd0], R2 ;  /* 0x0000d002ffff99a7 */ /* 0x0005e20008300404 */
[----:B------:R-:W-:Y:S01]  /*50c0*/  SYNCS.ARRIVE.TRANS64.RED.A1T0 RZ, [UR7], RZ ;  /* 0x000000ffffff79a7 */ /* 0x000fe20008100407 */
[----:B------:R-:W3:Y:S02]  /*50d0*/  SYNCS.PHASECHK.TRANS64.TRYWAIT P0, [UR5+0xe8], R0 ;  /* 0x0000e800ff0075a7 */ /* 0x000ee40008001105 */
[----:B--23--:R-:W-:Y:S05]  /*50e0*/  @!P0 BRA `(.L_x_92) ;  /* 0x0000003400848947 */ /* 0x00cfea0003800000 */
.L_x_182:
[----:B------:R-:W-:Y:S01]  /*50f0*/  UIADD3 UR9, UPT, UPT, UR5, 0xd0, URZ ;  /* 0x000000d005097890 */ /* 0x000fe2000fffe0ff */
[----:B--2---:R-:W-:Y:S01]  /*5100*/  @!P1 IADD3 R2, P0, PT, R12, 0x580, RZ ;  /* 0x000005800c029810 */ /* 0x004fe20007f1e0ff */
[----:B------:R-:W-:Y:S01]  /*5110*/  UPLOP3.LUT UP4, UPT, UPT, UPT, UPT, 0x80, 0x8 ;  /* 0x000000000008789c */ /* 0x000fe20003f8f070 */
[----:B------:R-:W-:Y:S01]  /*5120*/  R2UR UR22, R47 ;  /* 0x000000002f1672ca */ /* 0x000fe200000e0000 */
[----:B------:R-:W-:Y:S01]  /*5130*/  UMOV UR20, 0x0 ;  /* 0x0000000000147882 */ /* 0x000fe20000000000 */
[----:B------:R-:W-:Y:S01]  /*5140*/  UMOV UR21, 0x10000000 ;  /* 0x1000000000157882 */ /* 0x000fe20000000000 */
[----:B------:R-:W-:Y:S01]  /*5150*/  UMOV UR12, UR36 ;  /* 0x00000024000c7c82 */ /* 0x000fe20008000000 */
[----:B------:R-:W-:Y:S01]  /*5160*/  VOTEU.ALL UP0, P1 ;  /* 0x0000000000ff7886 */ /* 0x000fe20000800000 */
[----:B------:R-:W-:Y:S01]  /*5170*/  @!P1 IMAD.X R0, RZ, RZ, R13, P0 ;  /* 0x000000ffff009224 */ /* 0x000fe200000e060d */
[----:B------:R-:W-:Y:S01]  /*5180*/  R2UR UR19, R48 ;  /* 0x00000000301372ca */ /* 0x000fe200000e0000 */
[----:B------:R-:W-:Y:S01]  /*5190*/  UMOV UR36, UR27 ;  /* 0x0000001b00247c82 */ /* 0x000fe20008000000 */
[C---:B------:R-:W-:Y:S01]  /*51a0*/  ISETP.NE.AND P0, PT, R10.reuse, 0x2, PT ;  /* 0x000000020a00780c */ /* 0x040fe20003f05270 */
[----:B------:R-:W-:Y:S02]  /*51b0*/  @!UP0 ULEA UR4, UR6, UR24, 0xc ;  /* 0x0000001806048291 */ /* 0x000fe4000f8e60ff */
[----:B------:R-:W-:Y:S01]  /*51c0*/  @!UP0 UIADD3 UR10, UPT, UPT, UR10, 0x20, URZ ;  /* 0x000000200a0a8890 */ /* 0x000fe2000fffe0ff */
[----:B------:R-:W-:Y:S01]  /*51d0*/  SEL R10, R10, RZ, P0 ;  /* 0x000000ff0a0a7207 */ /* 0x000fe20000000000 */
[----:B------:R-:W-:Y:S02]  /*51e0*/  @!UP0 UIADD3 UR8, UPT, UPT, UR4, 0x200, URZ ;  /* 0x0000020004088890 */ /* 0x000fe4000fffe0ff */
[----:B------:R-:W-:Y:S01]  /*51f0*/  UIADD3 UR4, UPT, UPT, UR6, 0x1, URZ ;  /* 0x0000000106047890 */ /* 0x000fe2000fffe0ff */
[----:B------:R-:W-:Y:S01]  /*5200*/  @!P1 R2UR UR6, R2 ;  /* 0x00000000020692ca */ /* 0x000fe200000e0000 */
[----:B------:R-:W-:Y:S02]  /*5210*/  UIADD3 UR30, UPT, UPT, UR13, UR22, URZ ;  /* 0x000000160d1e7290 */ /* 0x000fe4000fffe0ff */
[----:B------:R-:W-:Y:S02]  /*5220*/  UISETP.NE.AND UP0, UPT, UR4, 0x3, UPT ;  /* 0x000000030400788c */ /* 0x000fe4000bf05270 */
[----:B------:R-:W-:Y:S02]  /*5230*/  UIADD3 UR26, UPT, UPT, UR14, UR19, URZ ;  /* 0x000000130e1a7290 */ /* 0x000fe4000fffe0ff */
[----:B------:R-:W-:Y:S01]  /*5240*/  USEL UR25, UR4, URZ, UP0 ;  /* 0x000000ff04197287 */ /* 0x000fe20008000000 */
[----:B------:R-:W-:Y:S01]  /*5250*/  @!P1 R2UR UR4, R0 ;  /* 0x00000000000492ca */ /* 0x000fe200000e0000 */
[----:B------:R-:W-:Y:S01]  /*5260*/  USEL UR18, URZ, 0x1, UP0 ;  /* 0x00000001ff127887 */ /* 0x000fe20008000000 */
[----:B------:R-:W-:Y:S01]  /*5270*/  SEL R0, RZ, 0x1, P0 ;  /* 0x00000001ff007807 */ /* 0x000fe20000000000 */
[----:B------:R-:W-:Y:S02]  /*5280*/  VOTEU.ALL UP0, P1 ;  /* 0x0000000000ff7886 */ /* 0x000fe40000800000 */
[----:B------:R-:W-:Y:S01]  /*5290*/  IMAD.U32 R4, RZ, RZ, UR6 ;  /* 0x00000006ff047e24 */ /* 0x000fe2000f8e00ff */
[----:B------:R-:W-:Y:S02]  /*52a0*/  LOP3.LUT R9, R9, R0, RZ, 0x3c, !PT ;  /* 0x0000000009097212 */ /* 0x000fe400078e3cff */
[----:B------:R-:W-:Y:S02]  /*52b0*/  LOP3.LUT R11, R11, UR18, RZ, 0x3c, !PT ;  /* 0x000000120b0b7c12 */ /* 0x000fe4000f8e3cff */
[----:B------:R-:W-:Y:S03]  /*52c0*/  @!P1 R2UR UR6, R4 ;  /* 0x00000000040692ca */ /* 0x000fe600000e0000 */
[----:B------:R-:W-:Y:S01]  /*52d0*/  IMAD.U32 R5, RZ, RZ, UR4 ;  /* 0x00000004ff057e24 */ /* 0x000fe2000f8e00ff */
[----:B------:R-:W-:Y:S04]  /*52e0*/  UPRMT UR4, UR54, 0x654, UR9 ;  /* 0x0000065436047896 */ /* 0x000fe80008000009 */
[----:B------:R-:W-:Y:S11]  /*52f0*/  @!P1 R2UR UR7, R5 ;  /* 0x00000000050792ca */ /* 0x000ff600000e0000 */
[----:B------:R-:W-:Y:S02]  /*5300*/  @!UPT UIADD3 URZ, UPT, UPT, URZ, URZ, URZ ;  /* 0x000000fffffff290 */ /* 0x000fe4000fffe0ff */
[----:B------:R2:W-:Y:S01]  /*5310*/  @!UP0 UTMALDG.3D [UR8], [UR6], desc[UR20] ;  /* 0x00001408060085b4 */ /* 0x0005e20008011000 */
[----:B------:R2:W-:Y:S01]  /*5320*/  @!P1 SYNCS.ARRIVE.TRANS64.RED.A0TR RZ, [UR5+0xd0], R3 ;  /* 0x0000d003ffff99a7 */ /* 0x0005e20008300405 */
[----:B------:R-:W-:Y:S01]  /*5330*/  SYNCS.ARRIVE.TRANS64.RED.A1T0 RZ, [UR4], RZ ;  /* 0x000000ffffff79a7 */ /* 0x000fe20008100404 */
[----:B------:R-:W-:Y:S05]  /*5340*/  BRA.U UP2, `(.L_x_93) ;  /* 0xfffffff102d07547 */ /* 0x000fea000b83ffff */
[----:B------:R-:W-:Y:S01]  /*5350*/  UIADD3 UR24, UPT, UPT, UR24, 0xe8, URZ ;  /* 0x000000e818187890 */ /* 0x000fe2000fffe0ff */
[----:B------:R-:W-:-:S03]  /*5360*/  SHF.L.U32 R2, R11, 0x1f, RZ ;  /* 0x0000001f0b027819 */ /* 0x000fc600000006ff */
[----:B------:R-:W-:-:S09]  /*5370*/  ULEA UR4, UR25, UR24, 0x3 ;  /* 0x0000001819047291 */ /* 0x000fd2000f8e18ff */
[----:B------:R-:W3:Y:S02]  /*5380*/  SYNCS.PHASECHK.TRANS64.TRYWAIT P0, [UR4], R2 ;  /* 0x00000002ff0075a7 */ /* 0x000ee40008001104 */
[----:B---3--:R-:W-:Y:S05]  /*5390*/  @!P0 BRA `(.L_x_94) ;  /* 0x0000003000f08947 */ /* 0x008fea0003800000 */
.L_x_184:
[----:B------:R-:W-:-:S04]  /*53a0*/  UIADD3 UR4, UPT, UPT, UR25, 0x1, URZ ;  /* 0x0000000119047890 */ /* 0x000fc8000fffe0ff */
[----:B------:R-:W-:-:S04]  /*53b0*/  UISETP.NE.AND UP0, UPT, UR4, 0x3, UPT ;  /* 0x000000030400788c */ /* 0x000fc8000bf05270 */
[----:B--2---:R-:W-:Y:S02]  /*53c0*/  USEL UR6, URZ, 0x1, UP0 ;  /* 0x00000001ff067887 */ /* 0x004fe40008000000 */
[----:B------:R-:W-:-:S04]  /*53d0*/  USEL UR4, UR4, URZ, UP0 ;  /* 0x000000ff04047287 */ /* 0x000fc80008000000 */
[----:B------:R-:W-:Y:S01]  /*53e0*/  ULEA UR5, UR4, UR24, 0x3 ;  /* 0x0000001804057291 */ /* 0x000fe2000f8e18ff */
[----:B------:R-:W-:-:S04]  /*53f0*/  LOP3.LUT R11, R11, UR6, RZ, 0x3c, !PT ;  /* 0x000000060b0b7c12 */ /* 0x000fc8000f8e3cff */
[----:B---3--:R-:W-:-:S04]  /*5400*/  SHF.L.U32 R2, R11, 0x1f, RZ ;  /* 0x0000001f0b027819 */ /* 0x008fc800000006ff */
[----:B------:R-:W2:Y:S02]  /*5410*/  SYNCS.PHASECHK.TRANS64.TRYWAIT P0, [UR5], R2 ;  /* 0x00000002ff0075a7 */ /* 0x000ea40008001105 */
[----:B--2---:R-:W-:Y:S05]  /*5420*/  @!P0 BRA `(.L_x_95) ;  /* 0x0000003000e48947 */ /* 0x004fea0003800000 */
.L_x_186:
[----:B------:R-:W-:-:S04]  /*5430*/  UIADD3 UR4, UPT, UPT, UR4, 0x1, URZ ;  /* 0x0000000104047890 */ /* 0x000fc8000fffe0ff */
[----:B------:R-:W-:-:S04]  /*5440*/  UISETP.NE.AND UP0, UPT, UR4, 0x3, UPT ;  /* 0x000000030400788c */ /* 0x000fc8000bf05270 */
[----:B------:R-:W-:Y:S02]  /*5450*/  USEL UR5, URZ, 0x1, UP0 ;  /* 0x00000001ff057887 */ /* 0x000fe40008000000 */
[----:B------:R-:W-:-:S04]  /*5460*/  USEL UR4, UR4, URZ, UP0 ;  /* 0x000000ff04047287 */ /* 0x000fc80008000000 */
[----:B------:R-:W-:Y:S01]  /*5470*/  ULEA UR4, UR4, UR24, 0x3 ;  /* 0x0000001804047291 */ /* 0x000fe2000f8e18ff */
[----:B--2---:R-:W-:-:S04]  /*5480*/  LOP3.LUT R2, R11, UR5, RZ, 0x3c, !PT ;  /* 0x000000050b027c12 */ /* 0x004fc8000f8e3cff */
[----:B------:R-:W-:Y:S01]  /*5490*/  SHF.L.U32 R2, R2, 0x1f, RZ ;  /* 0x0000001f02027819 */ /* 0x000fe200000006ff */
[----:B------:R-:W-:-:S07]  /*54a0*/  IMAD.U32 R0, RZ, RZ, UR4 ;  /* 0x00000004ff007e24 */ /* 0x000fce000f8e00ff */
.L_x_96:
[----:B--2---:R2:W3:Y:S02]  /*54b0*/  SYNCS.PHASECHK.TRANS64.TRYWAIT P0, [R0+URZ], R2 ;  /* 0x00000002000075a7 */ /* 0x0044e400080011ff */
[----:B---3--:R-:W-:Y:S05]  /*54c0*/  @!P0 NANOSLEEP.SYNCS 0x989680 ;  /* 0x009896800000895d */ /* 0x008fea0003900000 */
[----:B------:R-:W3:Y:S02]  /*54d0*/  @!P0 SYNCS.PHASECHK.TRANS64 P0, [R0+URZ], R2 ;  /* 0x00000002000085a7 */ /* 0x000ee400080010ff */
[----:B-1-3--:R-:W-:Y:S05]  /*54e0*/  @P0 EXIT ;  /* 0x000000000000094d */ /* 0x00afea0003800000 */
[----:B------:R-:W-:Y:S05]  /*54f0*/  BRA `(.L_x_96) ;  /* 0xfffffffc00ec7947 */ /* 0x000fea000383ffff */
.L_x_84:
[----:B------:R-:W-:-:S06]  /*5500*/  UISETP.GE.AND UP0, UPT, UR18, 0x4, UPT ;  /* 0x000000041200788c */ /* 0x000fcc000bf06270 */
[----:B------:R-:W-:-:S13]  /*5510*/  PLOP3.LUT P0, PT, PT, PT, UP0, 0x80, 0x8 ;  /* 0x000000000008781c */ /* 0x000fda0003f0f008 */
[----:B-1----:R-:W-:Y:S05]  /*5520*/  @!P0 EXIT ;  /* 0x000000000000894d */ /* 0x002fea0003800000 */
[----:B------:R-:W-:Y:S01]  /*5530*/  BAR.SYNC.DEFER_BLOCKING 0x6, 0xa0 ;  /* 0x0182800000007b1d */ /* 0x000fe20000010000 */
[C---:B------:R-:W-:Y:S01]  /*5540*/  IMAD.SHL.U32 R3, R55.reuse, 0x20, RZ ;  /* 0x0000002037037824 */ /* 0x040fe200078e00ff */
[----:B------:R-:W-:Y:S01]  /*5550*/  SHF.R.U32.HI R4, RZ, 0x1, R55 ;  /* 0x00000001ff047819 */ /* 0x000fe20000011637 */
[C---:B------:R-:W-:Y:S01]  /*5560*/  IMAD.SHL.U32 R2, R55.reuse, 0x10, RZ ;  /* 0x0000001037027824 */ /* 0x040fe200078e00ff */
[C---:B------:R-:W-:Y:S01]  /*5570*/  LOP3.LUT P0, RZ, R55.reuse, 0x4, RZ, 0xc0, !PT ;  /* 0x0000000437ff7812 */ /* 0x040fe2000780c0ff */
[----:B------:R-:W-:Y:S01]  /*5580*/  IMAD.U32 R23, R55, 0x10000, RZ ;  /* 0x0001000037177824 */ /* 0x000fe200078e00ff */
[----:B------:R-:W-:Y:S01]  /*5590*/  UMOV UR44, 0x400 ;  /* 0x00000400002c7882 */ /* 0x000fe20000000000 */
[----:B------:R-:W1:Y:S01]  /*55a0*/  LDCU.64 UR4, c[0x0][0x890] ;  /* 0x00011200ff0477ac */ /* 0x000e620008000a00 */
[----:B------:R-:W2:Y:S01]  /*55b0*/  LDC.64 R42, c[0x0][0x8b0] ;  /* 0x00022c00ff2a7b82 */ /* 0x000ea20000000a00 */
[----:B------:R-:W-:Y:S01]  /*55c0*/  LOP3.LUT R5, R3, 0xc0, RZ, 0xc0, !PT ;  /* 0x000000c003057812 */ /* 0x000fe200078ec0ff */
[----:B------:R-:W-:Y:S01]  /*55d0*/  IMAD.SHL.U32 R44, R55, 0x4, RZ ;  /* 0x00000004372c7824 */ /* 0x000fe200078e00ff */
[----:B------:R-:W-:Y:S01]  /*55e0*/  ULEA UR44, UR54, UR44, 0x18 ;  /* 0x0000002c362c7291 */ /* 0x000fe2000f8ec0ff */
[----:B------:R-:W-:Y:S01]  /*55f0*/  LOP3.LUT R2, R2, 0x600, RZ, 0xc0, !PT ;  /* 0x0000060002027812 */ /* 0x000fe200078ec0ff */
[----:B------:R-:W-:Y:S01]  /*5600*/  IMAD.MOV.U32 R54, RZ, RZ, 0x10 ;  /* 0x00000010ff367424 */ /* 0x000fe200078e00ff */
[----:B------:R-:W-:Y:S01]  /*5610*/  LOP3.LUT R4, R5, 0x8, R4, 0xf8, !PT ;  /* 0x0000000805047812 */ /* 0x000fe200078ef804 */
[----:B------:R-:W-:Y:S01]  /*5620*/  IMAD.MOV.U32 R22, RZ, RZ, RZ ;  /* 0x000000ffff167224 */ /* 0x000fe200078e00ff */
[----:B------:R-:W3:Y:S01]  /*5630*/  LDC.64 R40, c[0x0][0x8a8] ;  /* 0x00022a00ff287b82 */ /* 0x000ee20000000a00 */
[----:B------:R-:W-:-:S02]  /*5640*/  LOP3.LUT R2, R2, 0x20, R3, 0xf8, !PT ;  /* 0x0000002002027812 */ /* 0x000fc400078ef803 */
[----:B------:R-:W-:Y:S02]  /*5650*/  CS2R R52, SRZ ;  /* 0x0000000000347805 */ /* 0x000fe4000001ff00 */
[----:B------:R-:W-:Y:S01]  /*5660*/  LOP3.LUT R23, R23, 0x600000, RZ, 0xc0, !PT ;  /* 0x0060000017177812 */ /* 0x000fe200078ec0ff */
[----:B------:R-:W-:Y:S01]  /*5670*/  IMAD.MOV.U32 R51, RZ, RZ, RZ ;  /* 0x000000ffff337224 */ /* 0x000fe200078e00ff */
[----:B------:R-:W-:Y:S01]  /*5680*/  LOP3.LUT R44, R4, 0x18, R44, 0x78, !PT ;  /* 0x00000018042c7812 */ /* 0x000fe200078e782c */
[----:B------:R-:W4:Y:S01]  /*5690*/  LDCU UR63, c[0x0][0x370] ;  /* 0x00006e00ff3f77ac */ /* 0x000f220008000800 */
[----:B------:R-:W-:Y:S01]  /*56a0*/  LOP3.LUT R2, R2, 0x100, R3, 0xf8, !PT ;  /* 0x0000010002027812 */ /* 0x000fe200078ef803 */
[----:B------:R-:W4:Y:S01]  /*56b0*/  LDS R0, [UR44+0x1c0] ;  /* 0x0001c02cff007984 */ /* 0x000f220008000800 */
[----:B-1----:R-:W-:Y:S01]  /*56c0*/  IMAD.U32 R57, RZ, RZ, UR4 ;  /* 0x00000004ff397e24 */ /* 0x002fe2000f8e00ff */
[----:B------:R-:W-:Y:S01]  /*56d0*/  UIADD3 UR4, UPT, UPT, UR44, 0x200, URZ ;  /* 0x000002002c047890 */ /* 0x000fe2000fffe0ff */
[----:B------:R-:W-:Y:S01]  /*56e0*/  LOP3.LUT R44, R2, R44, RZ, 0xfc, !PT ;  /* 0x0000002c022c7212 */ /* 0x000fe200078efcff */
[----:B------:R-:W-:Y:S01]  /*56f0*/  IMAD.U32 R56, RZ, RZ, UR5 ;  /* 0x00000005ff387e24 */ /* 0x000fe2000f8e00ff */
[----:B------:R-:W-:Y:S01]  /*5700*/  LOP3.LUT R55, R55, 0x60, RZ, 0xc0, !PT ;  /* 0x0000006037377812 */ /* 0x000fe200078ec0ff */
[----:B------:R-:W1:Y:S01]  /*5710*/  LDCU UR43, c[0x0][0xb0c] ;  /* 0x00016180ff2b77ac */ /* 0x000e620008000800 */
[----:B------:R-:W-:Y:S01]  /*5720*/  SEL R54, R54, 0xfffffff0, !P0 ;  /* 0xfffffff036367807 */ /* 0x000fe20004000000 */
[----:B------:R-:W-:Y:S01]  /*5730*/  IMAD.U32 R59, RZ, RZ, UR4 ;  /* 0x00000004ff3b7e24 */ /* 0x000fe2000f8e00ff */
[----:B------:R-:W1:Y:S01]  /*5740*/  LDCU UR39, c[0x0][0xb30] ;  /* 0x00016600ff2777ac */ /* 0x000e620008000800 */
[----:B------:R-:W1:Y:S01]  /*5750*/  LDCU.64 UR60, c[0x0][0x888] ;  /* 0x00011100ff3c77ac */ /* 0x000e620008000a00 */
[----:B------:R-:W1:Y:S01]  /*5760*/  LDCU.64 UR40, c[0x0][0xb28] ;  /* 0x00016500ff2877ac */ /* 0x000e620008000a00 */
[----:B------:R-:W1:Y:S01]  /*5770*/  LDCU.128 UR56, c[0x0][0xb10] ;  /* 0x00016200ff3877ac */ /* 0x000e620008000c00 */
[----:B------:R-:W1:Y:S01]  /*5780*/  LDCU UR62, c[0x0][0x374] ;  /* 0x00006e80ff3e77ac */ /* 0x000e620008000800 */
[----:B------:R-:W-:Y:S01]  /*5790*/  UMOV UR55, 0x1 ;  /* 0x0000000100377882 */ /* 0x000fe20000000000 */
[----:B------:R-:W-:Y:S01]  /*57a0*/  UMOV UR46, URZ ;  /* 0x000000ff002e7c82 */ /* 0x000fe20008000000 */
[----:B------:R-:W-:Y:S01]  /*57b0*/  UMOV UR53, URZ ;  /* 0x000000ff00357c82 */ /* 0x000fe20008000000 */
[----:B------:R-:W-:Y:S01]  /*57c0*/  UMOV UR52, URZ ;  /* 0x000000ff00347c82 */ /* 0x000fe20008000000 */
[----:B-1234-:R-:W-:-:S07]  /*57d0*/  IMAD.IADD R23, R0, 0x1, R23 ;  /* 0x0000000100177824 */ /* 0x01efce00078e0217 */
.L_x_127:
[C---:B------:R-:W-:Y:S02]  /*57e0*/  LEA R0, R51.reuse, UR44, 0x3 ;  /* 0x0000002c33007c11 */ /* 0x040fe4000f8e18ff */
[----:B------:R-:W-:Y:S02]  /*57f0*/  SHF.L.U32 R2, R52, 0x1f, RZ ;  /* 0x0000001f34027819 */ /* 0x000fe400000006ff */
[----:B-1----:R-:W-:Y:S02]  /*5800*/  LEA R4, R51, UR44, 0x4 ;  /* 0x0000002c33047c11 */ /* 0x002fe4000f8e20ff */
[----:B------:R-:W1:Y:S02]  /*5810*/  SYNCS.PHASECHK.TRANS64.TRYWAIT P0, [R0+URZ+0x110], R2 ;  /* 0x00011002000075a7 */ /* 0x000e6400080011ff */
[----:B-1----:R-:W-:Y:S05]  /*5820*/  @!P0 BRA `(.L_x_97) ;  /* 0x0000002c00fc8947 */ /* 0x002fea0003800000 */
.L_x_187:
[----:B------:R-:W-:Y:S01]  /*5830*/  R2UR UR7, R58 ;  /* 0x000000003a0772ca */ /* 0x000fe200000e0000 */
[----:B------:R-:W2:Y:S01]  /*5840*/  LDS.128 R4, [R4+0x1a0] ;  /* 0x0001a00004047984 */ /* 0x000ea20000000c00 */
[----:B-1----:R-:W-:Y:S01]  /*5850*/  VIADD R0, R0, 0x120 ;  /* 0x0000012000007836 */ /* 0x002fe20000000000 */
[----:B------:R-:W-:Y:S04]  /*5860*/  UISETP.GE.AND UP0, UPT, UR42, 0x1, UPT ;  /* 0x000000012a00788c */ /* 0x000fe8000bf06270 */
[----:B------:R-:W-:Y:S01]  /*5870*/  PRMT R0, RZ, 0x654, R0 ;  /* 0x00000654ff007816 */ /* 0x000fe20000000000 */
[----:B------:R-:W-:Y:S01]  /*5880*/  @!PT LDS RZ, [RZ] ;  /* 0x00000000fffff984 */ /* 0x000fe20000000800 */
[----:B------:R-:W-:Y:S01]  /*5890*/  @!PT LDS RZ, [RZ] ;  /* 0x00000000fffff984 */ /* 0x000fe20000000800 */
[----:B------:R-:W-:Y:S01]  /*58a0*/  @!PT LDS RZ, [RZ] ;  /* 0x00000000fffff984 */ /* 0x000fe20000000800 */
[----:B------:R-:W-:Y:S01]  /*58b0*/  @!PT LDS RZ, [RZ] ;  /* 0x00000000fffff984 */ /* 0x000fe20000000800 */
[----:B------:R1:W-:Y:S06]  /*58c0*/  MEMBAR.ALL.CTA ;  /* 0x0000000000007992 */ /* 0x0003ec0000008000 */
[----:B-1----:R-:W1:Y:S02]  /*58d0*/  FENCE.VIEW.ASYNC.S ;  /* 0x00000000000073c6 */ /* 0x002e640000000000 */
[----:B-1----:R1:W-:Y:S01]  /*58e0*/  SYNCS.ARRIVE.TRANS64.RED.A1T0 RZ, [R0+URZ], RZ ;  /* 0x000000ff00ff79a7 */ /* 0x0023e200081004ff */
[----:B--2---:R-:W-:Y:S11]  /*58f0*/  LOP3.LUT P0, RZ, R6, 0x1, RZ, 0xc0, !PT ;  /* 0x0000000106ff7812 */ /* 0x004ff6000780c0ff */
[----:B------:R-:W-:Y:S02]  /*5900*/  @!UPT UIADD3 URZ, UPT, UPT, URZ, URZ, URZ ;  /* 0x000000fffffff290 */ /* 0x000fe4000fffe0ff */
[----:B------:R-:W-:Y:S01]  /*5910*/  VOTEU.ANY UP1, P0 ;  /* 0x0000000000ff7886 */ /* 0x000fe20000020100 */
[----:B------:R-:W-:Y:S01]  /*5920*/  PLOP3.LUT P0, PT, PT, PT, UP1, 0x80, 0x8 ;  /* 0x000000000008781c */ /* 0x000fe20003f0f018 */
[----:B------:R-:W-:Y:S06]  /*5930*/  UP2UR UR4, UPR, URZ, 0x2 ;  /* 0x00000002ff047883 */ /* 0x000fec0008000000 */
[----:B------:R-:W-:Y:S06]  /*5940*/  IMAD.U32 R60, RZ, RZ, UR4 ;  /* 0x00000004ff3c7e24 */ /* 0x000fec000f8e00ff */
[----:B------:R-:W-:Y:S02]  /*5950*/  @P0 SHF.R.U32.HI R2, RZ, 0x10, R5 ;  /* 0x00000010ff020819 */ /* 0x000fe40000011605 */
[----:B------:R-:W-:Y:S02]  /*5960*/  @P0 MOV R3, R4 ;  /* 0x0000000400030202 */ /* 0x000fe40000000f00 */
[----:B------:R-:W-:Y:S02]  /*5970*/  @P0 R2UR UR4, R2 ;  /* 0x00000000020402ca */ /* 0x000fe400000e0000 */
[----:B------:R-:W-:Y:S02]  /*5980*/  @P0 LOP3.LUT R4, R5, 0xffff, RZ, 0xc0, !PT ;  /* 0x0000ffff05040812 */ /* 0x000fe400078ec0ff */
[----:B------:R-:W-:Y:S02]  /*5990*/  @P0 R2UR UR6, R3 ;  /* 0x00000000030602ca */ /* 0x000fe400000e0000 */
[----:B------:R-:W-:Y:S07]  /*59a0*/  @P0 R2UR UR5, R4 ;  /* 0x00000000040502ca */ /* 0x000fee00000e0000 */
[----:B------:R-:W-:Y:S02]  /*59b0*/  @UP1 UMOV UR7, UR4 ;  /* 0x0000000400071c82 */ /* 0x000fe40008000000 */
[----:B------:R-:W-:Y:S02]  /*59c0*/  IMAD.U32 R58, RZ, RZ, UR7 ;  /* 0x00000007ff3a7e24 */ /* 0x000fe4000f8e00ff */
[----:B------:R-:W-:Y:S02]  /*59d0*/  @UP1 UMOV UR38, UR6 ;  /* 0x0000000600261c82 */ /* 0x000fe40008000000 */
[----:B------:R-:W-:Y:S01]  /*59e0*/  @UP1 UMOV UR37, UR5 ;  /* 0x0000000500251c82 */ /* 0x000fe20008000000 */
[----:B-1----:R-:W-:Y:S05]  /*59f0*/  BRA.U !UP0, `(.L_x_98) ;  /* 0x0000000108cc7547 */ /* 0x002fea000b800000 */
[----:B------:R-:W1:Y:S01]  /*5a00*/  LDCU UR12, c[0x0][0xb20] ;  /* 0x00016400ff0c77ac */ /* 0x000e620008000800 */
[----:B------:R-:W-:Y:S02]  /*5a10*/  UIMAD.WIDE.U32 UR4, UR62, UR59, URZ ;  /* 0x0000003b3e0472a5 */ /* 0x000fe4000f8e00ff */
[----:B------:R-:W-:Y:S02]  /*5a20*/  UIMAD.WIDE.U32 UR6, UR63, UR56, URZ ;  /* 0x000000383f0672a5 */ /* 0x000fe4000f8e00ff */
[----:B------:R-:W-:Y:S02]  /*5a30*/  UISETP.NE.AND UP0, UPT, UR58, 0x1, UPT ;  /* 0x000000013a00788c */ /* 0x000fe4000bf05270 */
[----:B------:R-:W-:Y:S02]  /*5a40*/  UIMAD.WIDE.U32 UR8, UR37, UR59, URZ ;  /* 0x0000003b250872a5 */ /* 0x000fe4000f8e00ff */
[----:B------:R-:W-:Y:S02]  /*5a50*/  UIMAD.WIDE.U32 UR10, UR38, UR56, URZ ;  /* 0x00000038260a72a5 */ /* 0x000fe4000f8e00ff */
[----:B------:R-:W-:Y:S02]  /*5a60*/  UISETP.NE.AND UP1, UPT, UR43, 0x1, UPT ;  /* 0x000000012b00788c */ /* 0x000fe4000bf25270 */
[----:B------:R-:W-:Y:S01]  /*5a70*/  UISETP.NE.AND UP2, UPT, UR42, 0x1, UPT ;  /* 0x000000012a00788c */ /* 0x000fe2000bf45270 */
[----:B------:R-:W-:Y:S02]  /*5a80*/  UMOV UR4, UR5 ;  /* 0x0000000500047c82 */ /* 0x000fe40008000000 */
[----:B-1----:R-:W-:Y:S03]  /*5a90*/  USHF.R.U32.HI UR5, URZ, UR12, UR4 ;  /* 0x0000000cff057299 */ /* 0x002fe60008011604 */
[----:B------:R-:W-:Y:S02]  /*5aa0*/  UMOV UR4, UR7 ;  /* 0x0000000700047c82 */ /* 0x000fe40008000000 */
[----:B------:R-:W-:Y:S02]  /*5ab0*/  USHF.R.U32.HI UR7, URZ, UR57, UR4 ;  /* 0x00000039ff077299 */ /* 0x000fe40008011604 */
[----:B------:R-:W-:Y:S02]  /*5ac0*/  USEL UR4, UR62, UR5, !UP0 ;  /* 0x000000053e047287 */ /* 0x000fe4000c000000 */
[----:B------:R-:W-:Y:S01]  /*5ad0*/  USEL UR7, UR63, UR7, !UP1 ;  /* 0x000000073f077287 */ /* 0x000fe2000c800000 */
[----:B------:R-:W-:Y:S01]  /*5ae0*/  UMOV UR5, UR9 ;  /* 0x0000000900057c82 */ /* 0x000fe20008000000 */
[----:B------:R-:W-:Y:S02]  /*5af0*/  UIMAD.WIDE.U32 UR8, UR4, UR40, URZ ;  /* 0x00000028040872a5 */ /* 0x000fe4000f8e00ff */
[----:B------:R-:W-:Y:S03]  /*5b00*/  USHF.R.U32.HI UR6, URZ, UR12, UR5 ;  /* 0x0000000cff067299 */ /* 0x000fe60008011605 */
[----:B------:R-:W-:Y:S01]  /*5b10*/  UMOV UR5, UR11 ;  /* 0x0000000b00057c82 */ /* 0x000fe20008000000 */
[----:B------:R-:W-:Y:S02]  /*5b20*/  UIMAD.WIDE.U32 UR10, UR7, UR40, URZ ;  /* 0x00000028070a72a5 */ /* 0x000fe4000f8e00ff */
[----:B------:R-:W-:Y:S02]  /*5b30*/  USHF.R.U32.HI UR12, URZ, UR57, UR5 ;  /* 0x00000039ff0c7299 */ /* 0x000fe40008011605 */
[----:B------:R-:W-:Y:S01]  /*5b40*/  USEL UR6, UR37, UR6, !UP0 ;  /* 0x0000000625067287 */ /* 0x000fe2000c000000 */
[----:B------:R-:W-:Y:S02]  /*5b50*/  UMOV UR5, UR9 ;  /* 0x0000000900057c82 */ /* 0x000fe40008000000 */
[----:B------:R-:W-:Y:S01]  /*5b60*/  UMOV UR10, UR11 ;  /* 0x0000000b000a7c82 */ /* 0x000fe20008000000 */
[----:B------:R-:W-:Y:S02]  /*5b70*/  @UP2 USHF.R.U32.HI UR4, URZ, UR41, UR5 ;  /* 0x00000029ff042299 */ /* 0x000fe40008011605 */
[----:B------:R-:W-:Y:S02]  /*5b80*/  @UP2 USHF.R.U32.HI UR7, URZ, UR41, UR10 ;  /* 0x00000029ff072299 */ /* 0x000fe4000801160a */
[----:B------:R-:W-:Y:S02]  /*5b90*/  UIMAD UR4, UR42, UR4, URZ ;  /* 0x000000042a0472a4 */ /* 0x000fe4000f8e02ff */
[----:B------:R-:W-:Y:S02]  /*5ba0*/  UIMAD.WIDE.U32 UR10, UR6, UR40, URZ ;  /* 0x00000028060a72a5 */ /* 0x000fe4000f8e00ff */
[----:B------:R-:W-:Y:S02]  /*5bb0*/  USEL UR5, UR38, UR12, !UP1 ;  /* 0x0000000c26057287 */ /* 0x000fe4000c800000 */
[----:B------:R-:W-:Y:S02]  /*5bc0*/  UIMAD UR8, UR42, UR7, URZ ;  /* 0x000000072a0872a4 */ /* 0x000fe4000f8e02ff */
[----:B------:R-:W-:Y:S03]  /*5bd0*/  UISETP.GE.AND UP0, UPT, UR6, UR4, UPT ;  /* 0x000000040600728c */ /* 0x000fe6000bf06270 */
[----:B------:R-:W-:Y:S01]  /*5be0*/  UMOV UR4, UR11 ;  /* 0x0000000b00047c82 */ /* 0x000fe20008000000 */
[----:B------:R-:W-:Y:S02]  /*5bf0*/  UISETP.GE.OR UP0, UPT, UR5, UR8, UP0 ;  /* 0x000000080500728c */ /* 0x000fe40008706670 */
[----:B------:R-:W-:Y:S02]  /*5c00*/  USHF.R.U32.HI UR4, URZ, UR41, UR4 ;  /* 0x00000029ff047299 */ /* 0x000fe40008011604 */
[----:B------:R-:W-:Y:S02]  /*5c10*/  UIMAD.WIDE.U32 UR8, UR5, UR40, URZ ;  /* 0x00000028050872a5 */ /* 0x000fe4000f8e00ff */
[----:B------:R-:W-:Y:S02]  /*5c20*/  USEL UR11, UR6, UR4, !UP2 ;  /* 0x00000004060b7287 */ /* 0x000fe4000d000000 */
[----:B------:R-:W-:Y:S02]  /*5c30*/  UIADD3 UR8, UPT, UPT, -UR5, URZ, URZ ;  /* 0x000000ff05087290 */ /* 0x000fe4000fffe1ff */
[----:B------:R-:W-:Y:S01]  /*5c40*/  UIADD3 UR10, UPT, UPT, -UR11, URZ, URZ ;  /* 0x000000ff0b0a7290 */ /* 0x000fe2000fffe1ff */
[----:B------:R-:W-:Y:S01]  /*5c50*/  @!UP0 UMOV UR4, UR9 ;  /* 0x0000000900048c82 */ /* 0x000fe20008000000 */
[----:B------:R-:W-:Y:S02]  /*5c60*/  UIADD3 UR9, UPT, UPT, -UR6, URZ, URZ ;  /* 0x000000ff06097290 */ /* 0x000fe4000fffe1ff */
[----:B------:R-:W-:Y:S02]  /*5c70*/  @!UP0 USHF.R.U32.HI UR4, URZ, UR41, UR4 ;  /* 0x00000029ff048299 */ /* 0x000fe40008011604 */
[----:B------:R-:W-:Y:S02]  /*5c80*/  UIMAD UR10, UR42, UR10, UR6 ;  /* 0x0000000a2a0a72a4 */ /* 0x000fe4000f8e0206 */
[----:B------:R-:W-:Y:S04]  /*5c90*/  @!UP0 USEL UR4, UR5, UR4, !UP2 ;  /* 0x0000000405048287 */ /* 0x000fe8000d000000 */
[----:B------:R-:W-:Y:S02]  /*5ca0*/  @!UP0 UIMAD UR10, UR7, UR10, UR4 ;  /* 0x0000000a070a82a4 */ /* 0x000fe4000f8e0204 */
[----:B------:R-:W-:Y:S02]  /*5cb0*/  @!UP0 UIADD3 UR11, UPT, UPT, UR11, -UR4, URZ ;  /* 0x800000040b0b8290 */ /* 0x000fe4000fffe0ff */
[----:B------:R-:W-:Y:S02]  /*5cc0*/  UIMAD UR7, UR43, UR8, UR38 ;  /* 0x000000082b0772a4 */ /* 0x000fe4000f8e0226 */
[----:B------:R-:W-:Y:S02]  /*5cd0*/  @!UP0 UIMAD UR6, UR11, UR42, UR5 ;  /* 0x0000002a0b0682a4 */ /* 0x000fe4000f8e0205 */
[----:B------:R-:W-:Y:S01]  /*5ce0*/  UIMAD UR4, UR58, UR9, UR37 ;  /* 0x000000093a0472a4 */ /* 0x000fe2000f8e0225 */
[----:B------:R-:W-:Y:S02]  /*5cf0*/  @!UP0 UMOV UR5, UR10 ;  /* 0x0000000a00058c82 */ /* 0x000fe40008000000 */
[----:B------:R-:W-:Y:S02]  /*5d00*/  UIMAD UR38, UR5, UR43, UR7 ;  /* 0x0000002b052672a4 */ /* 0x000fe4000f8e0207 */
[----:B------:R-:W-:Y:S11]  /*5d10*/  UIMAD UR37, UR6, UR58, UR4 ;  /* 0x0000003a062572a4 */ /* 0x000ff6000f8e0204 */
[----:B------:R-:W-:Y:S01]  /*5d20*/  @!UPT UIADD3 URZ, UPT, UPT, URZ, URZ, URZ ;  /* 0x000000fffffff290 */ /* 0x000fe2000fffe0ff */
.L_x_98:
[----:B------:R-:W-:Y:S01]  /*5d30*/  UISETP.NE.AND UP0, UPT, UR39, 0x1, UPT ;  /* 0x000000012700788c */ /* 0x000fe2000bf05270 */
[----:B------:R-:W-:Y:S01]  /*5d40*/  R2UR UR11, R59 ;  /* 0x000000003b0b72ca */ /* 0x000fe200000e0000 */
[----:B------:R-:W-:Y:S01]  /*5d50*/  USHF.L.U32 UR50, UR26, 0x6, URZ ;  /* 0x000000061a327899 */ /* 0x000fe200080006ff */
[----:B------:R-:W-:Y:S01]  /*5d60*/  IADD3 R51, PT, PT, R51, 0x1, RZ ;  /* 0x0000000133337810 */ /* 0x000fe20007ffe0ff */
[----:B------:R-:W-:Y:S07]  /*5d70*/  USHF.L.U32 UR49, UR30, 0x6, URZ ;  /* 0x000000061e317899 */ /* 0x000fee00080006ff */
[----:B------:R-:W1:Y:S01]  /*5d80*/  @!UP0 LDCU.128 UR12, c[0x0][0xb10] ;  /* 0x00016200ff0c87ac */ /* 0x000e620008000c00 */
[----:B------:R-:W2:Y:S01]  /*5d90*/  @!UP0 LDCU UR5, c[0x0][0xb0c] ;  /* 0x00016180ff0587ac */ /* 0x000ea20008000800 */
[----:B------:R-:W3:Y:S01]  /*5da0*/  @!UP0 LDCU UR10, c[0x0][0xb20] ;  /* 0x00016400ff0a87ac */ /* 0x000ee20008000800 */
[----:B-1----:R-:W-:Y:S02]  /*5db0*/  UIMAD.WIDE.U32 UR8, UR38, UR12, URZ ;  /* 0x0000000c260872a5 */ /* 0x002fe4000f8e00ff */
[----:B------:R-:W-:Y:S02]  /*5dc0*/  UIMAD.WIDE.U32 UR6, UR37, UR15, URZ ;  /* 0x0000000f250672a5 */ /* 0x000fe4000f8e00ff */
[----:B------:R-:W-:Y:S03]  /*5dd0*/  @!UP0 UISETP.NE.AND UP1, UPT, UR14, 0x1, UPT ;  /* 0x000000010e00888c */ /* 0x000fe6000bf25270 */
[----:B------:R-:W-:Y:S01]  /*5de0*/  @!UP0 UMOV UR4, UR9 ;  /* 0x0000000900048c82 */ /* 0x000fe20008000000 */
[----:B--2---:R-:W-:Y:S02]  /*5df0*/  @!UP0 UISETP.NE.AND UP2, UPT, UR5, 0x1, UPT ;  /* 0x000000010500888c */ /* 0x004fe4000bf45270 */
[----:B------:R-:W-:Y:S01]  /*5e00*/  @!UP0 USHF.R.U32.HI UR4, URZ, UR13, UR4 ;  /* 0x0000000dff048299 */ /* 0x000fe20008011604 */
[----:B------:R-:W-:Y:S02]  /*5e10*/  @!UP0 UMOV UR6, UR7 ;  /* 0x0000000700068c82 */ /* 0x000fe40008000000 */
[----:B---3--:R-:W-:Y:S02]  /*5e20*/  @!UP0 USHF.R.U32.HI UR6, URZ, UR10, UR6 ;  /* 0x0000000aff068299 */ /* 0x008fe40008011606 */
[----:B------:R-:W-:Y:S02]  /*5e30*/  @!UP0 USEL UR7, UR38, UR4, !UP2 ;  /* 0x0000000426078287 */ /* 0x000fe4000d000000 */
[----:B------:R-:W-:Y:S04]  /*5e40*/  @!UP0 USEL UR6, UR37, UR6, !UP1 ;  /* 0x0000000625068287 */ /* 0x000fe8000c800000 */
[----:B------:R-:W-:Y:S02]  /*5e50*/  @!UP0 UIADD3 UR4, UPT, UPT, -UR7, UR6, URZ ;  /* 0x0000000607048290 */ /* 0x000fe4000fffe1ff */
[----:B------:R-:W-:Y:S02]  /*5e60*/  @!UP0 UIADD3 UR6, UPT, UPT, UR7, -UR6, URZ ;  /* 0x8000000607068290 */ /* 0x000fe4000fffe0ff */
[----:B------:R-:W-:Y:S02]  /*5e70*/  @!UP0 UIMAD UR38, UR4, UR5, UR38 ;  /* 0x00000005042682a4 */ /* 0x000fe4000f8e0226 */
[----:B------:R-:W-:Y:S02]  /*5e80*/  @!UP0 UIMAD UR37, UR6, UR14, UR37 ;  /* 0x0000000e062582a4 */ /* 0x000fe4000f8e0225 */
[----:B------:R-:W-:Y:S09]  /*5e90*/  ULOP3.LUT UP0, URZ, UR11, 0x1b0, URZ, 0xc0, !UPT ;  /* 0x000001b00bff7892 */ /* 0x000ff2000f80c0ff */
[----:B------:R-:W-:Y:S05]  /*5ea0*/  BRA.U !UP0, `(.L_x_99) ;  /* 0x00000001087c7547 */ /* 0x000fea000b800000 */
[----:B------:R-:W1:Y:S01]  /*5eb0*/  LDCU.64 UR8, c[0x4][0x80] ;  /* 0x01001000ff0877ac */ /* 0x000e620008000a00 */
[----:B------:R-:W-:Y:S01]  /*5ec0*/  MOV R2, 0x0 ;  /* 0x0000000000027802 */ /* 0x000fe20000000f00 */
[----:B------:R-:W-:Y:S02]  /*5ed0*/  HFMA2 R12, -RZ, RZ, 0, 5.9604644775390625e-08 ;  /* 0x00000001ff0c7431 */ /* 0x000fe400000001ff */
[----:B------:R-:W-:Y:S01]  /*5ee0*/  IMAD.MOV.U32 R8, RZ, RZ, 0x70 ;  /* 0x00000070ff087424 */ /* 0x000fe200078e00ff */
[----:B------:R2:W3:Y:S01]  /*5ef0*/  LDC.64 R14, c[0x4][R2] ;  /* 0x01000000020e7b82 */ /* 0x0004e20000000a00 */
[----:B------:R-:W4:Y:S01]  /*5f00*/  LDCU.64 UR6, c[0x4][0x88] ;  /* 0x01001100ff0677ac */ /* 0x000f220008000a00 */
[----:B------:R-:W-:Y:S01]  /*5f10*/  IMAD.MOV.U32 R13, RZ, RZ, RZ ;  /* 0x000000ffff0d7224 */ /* 0x000fe200078e00ff */
[----:B------:R-:W2:Y:S01]  /*5f20*/  LDCU.64 UR4, c[0x4][0x8] ;  /* 0x01000100ff0477ac */ /* 0x000ea20008000a00 */
[----:B-1----:R-:W-:Y:S01]  /*5f30*/  MOV R5, UR9 ;  /* 0x0000000900057c02 */ /* 0x002fe20008000f00 */
[----:B------:R-:W-:Y:S01]  /*5f40*/  IMAD.U32 R4, RZ, RZ, UR8 ;  /* 0x00000008ff047e24 */ /* 0x000fe2000f8e00ff */
[----:B----4-:R-:W-:Y:S01]  /*5f50*/  MOV R7, UR7 ;  /* 0x0000000700077c02 */ /* 0x010fe20008000f00 */
[----:B------:R-:W-:Y:S01]  /*5f60*/  IMAD.U32 R6, RZ, RZ, UR6 ;  /* 0x00000006ff067e24 */ /* 0x000fe2000f8e00ff */
[----:B--2---:R-:W-:Y:S01]  /*5f70*/  MOV R11, UR5 ;  /* 0x00000005000b7c02 */ /* 0x004fe20008000f00 */
[----:B------:R-:W-:Y:S02]  /*5f80*/  IMAD.U32 R10, RZ, RZ, UR4 ;  /* 0x00000004ff0a7e24 */ /* 0x000fe4000f8e00ff */
[----:B------:R-:W-:Y:S07]  /*5f90*/  LEPC R20, `(.L_x_100) ;  /* 0x000000001014794e */ /* 0x000fee0000000000 */
[----:B---3-5:R-:W-:Y:S05]  /*5fa0*/  CALL.ABS.NOINC R14 ;  /* 0x000000000e007343 */ /* 0x028fea0003c00000 */
.L_x_100:
[----:B------:R-:W1:Y:S01]  /*5fb0*/  LDCU.64 UR8, c[0x4][0x80] ;  /* 0x01001000ff0877ac */ /* 0x000e620008000a00 */
[----:B------:R-:W2:Y:S01]  /*5fc0*/  LDC.64 R2, c[0x4][R2] ;  /* 0x0100000002027b82 */ /* 0x000ea20000000a00 */
[----:B------:R-:W-:Y:S02]  /*5fd0*/  HFMA2 R12, -RZ, RZ, 0, 5.9604644775390625e-08 ;  /* 0x00000001ff0c7431 */ /* 0x000fe400000001ff */
[----:B------:R-:W-:Y:S02]  /*5fe0*/  IMAD.MOV.U32 R8, RZ, RZ, 0x70 ;  /* 0x00000070ff087424 */ /* 0x000fe400078e00ff */
[----:B------:R-:W-:Y:S01]  /*5ff0*/  IMAD.MOV.U32 R13, RZ, RZ, RZ ;  /* 0x000000ffff0d7224 */ /* 0x000fe200078e00ff */
[----:B------:R-:W3:Y:S01]  /*6000*/  LDCU.64 UR6, c[0x4][0x88] ;  /* 0x01001100ff0677ac */ /* 0x000ee20008000a00 */
[----:B------:R-:W4:Y:S01]  /*6010*/  LDCU.64 UR4, c[0x4][0x8] ;  /* 0x01000100ff0477ac */ /* 0x000f220008000a00 */
[----:B-1----:R-:W-:Y:S02]  /*6020*/  MOV R4, UR8 ;  /* 0x0000000800047c02 */ /* 0x002fe40008000f00 */
[----:B------:R-:W-:Y:S02]  /*6030*/  MOV R5, UR9 ;  /* 0x0000000900057c02 */ /* 0x000fe40008000f00 */
[----:B---3--:R-:W-:Y:S01]  /*6040*/  MOV R7, UR7 ;  /* 0x0000000700077c02 */ /* 0x008fe20008000f00 */
[----:B------:R-:W-:Y:S01]  /*6050*/  IMAD.U32 R6, RZ, RZ, UR6 ;  /* 0x00000006ff067e24 */ /* 0x000fe2000f8e00ff */
[----:B----4-:R-:W-:Y:S01]  /*6060*/  MOV R11, UR5 ;  /* 0x00000005000b7c02 */ /* 0x010fe20008000f00 */
[----:B------:R-:W-:Y:S02]  /*6070*/  IMAD.U32 R10, RZ, RZ, UR4 ;  /* 0x00000004ff0a7e24 */ /* 0x000fe4000f8e00ff */
[----:B------:R-:W-:Y:S07]  /*6080*/  LEPC R20, `(.L_x_99) ;  /* 0x000000001014794e */ /* 0x000fee0000000000 */
[----:B--2---:R-:W-:Y:S05]  /*6090*/  CALL.ABS.NOINC R2 ;  /* 0x0000000002007343 */ /* 0x004fea0003c00000 */
.L_x_99:
[----:B------:R-:W-:Y:S02]  /*60a0*/  R2UR UR6, R49 ;  /* 0x00000000310672ca */ /* 0x000fe400000e0000 */
[----:B------:R-:W-:Y:S02]  /*60b0*/  R2UR UR5, R57 ;  /* 0x00000000390572ca */ /* 0x000fe400000e0000 */
[----:B------:R-:W-:Y:S02]  /*60c0*/  R2UR UR4, R56 ;  /* 0x00000000380472ca */ /* 0x000fe400000e0000 */
[----:B------:R-:W-:Y:S02]  /*60d0*/  ISETP.NE.U32.AND P4, PT, R42, RZ, PT ;  /* 0x000000ff2a00720c */ /* 0x000fe40003f85070 */
[----:B------:R-:W-:Y:S02]  /*60e0*/  ISETP.NE.U32.AND P2, PT, RZ, UR60, PT ;  /* 0x0000003cff007c0c */ /* 0x000fe4000bf45070 */
[----:B------:R-:W-:Y:S02]  /*60f0*/  ISETP.NE.AND.EX P4, PT, R43, RZ, PT, P4 ;  /* 0x000000ff2b00720c */ /* 0x000fe40003f85340 */
[----:B------:R-:W-:Y:S01]  /*6100*/  ISETP.NE.AND.EX P2, PT, RZ, UR61, PT, P2 ;  /* 0x0000003dff007c0c */ /* 0x000fe2000bf45320 */
[----:B------:R-:W-:Y:S02]  /*6110*/  UISETP.NE.AND UP2, UPT, UR6, URZ, UPT ;  /* 0x000000ff0600728c */ /* 0x000fe4000bf45270 */
[----:B------:R-:W-:Y:S04]  /*6120*/  UISETP.NE.U32.AND UP0, UPT, UR5, URZ, UPT ;  /* 0x000000ff0500728c */ /* 0x000fe8000bf05070 */
[----:B------:R-:W-:Y:S01]  /*6130*/  UISETP.NE.AND.EX UP1, UPT, UR4, URZ, UPT, UP0 ;  /* 0x000000ff0400728c */ /* 0x000fe2000bf25300 */
[----:B------:R-:W-:Y:S01]  /*6140*/  PLOP3.LUT P1, PT, PT, PT, UP2, 0x80, 0x8 ;  /* 0x000000000008781c */ /* 0x000fe20003f2f028 */
[----:B------:R-:W-:Y:S03]  /*6150*/  UPLOP3.LUT UP0, UPT, UPT, UPT, UPT, 0x40, 0x4 ;  /* 0x000000000004789c */ /* 0x000fe60003f0e870 */
[----:B------:R-:W-:Y:S06]  /*6160*/  @UP2 UPLOP3.LUT UP0, UPT, UPT, UPT, UP1, 0x80, 0x8 ;  /* 0x000000000008289c */ /* 0x000fec0003f0f010 */
[----:B------:R-:W-:Y:S01]  /*6170*/  PLOP3.LUT P0, PT, PT, PT, UP0, 0x80, 0x8 ;  /* 0x000000000008781c */ /* 0x000fe20003f0f008 */
[----:B------:R-:W-:Y:S01]  /*6180*/  @!UPT UIADD3 URZ, UPT, UPT, URZ, URZ, URZ ;  /* 0x000000fffffff290 */ /* 0x000fe2000fffe0ff */
[----:B------:R-:W-:Y:S11]  /*6190*/  BRA.U !UP1, `(.L_x_101) ;  /* 0x0000000109407547 */ /* 0x000ff6000b800000 */
[----:B------:R-:W-:Y:S01]  /*61a0*/  UISETP.NE.U32.AND UP0, UPT, UR60, URZ, UPT ;  /* 0x000000ff3c00728c */ /* 0x000fe2000bf05070 */
[----:B------:R-:W-:Y:S01]  /*61b0*/  R2UR UR6, R57 ;  /* 0x00000000390672ca */ /* 0x000fe200000e0000 */
[----:B------:R-:W1:Y:S01]  /*61c0*/  LDCU.64 UR8, c[0x0][0x358] ;  /* 0x00006b00ff0877ac */ /* 0x000e620008000a00 */
[----:B------:R-:W-:Y:S02]  /*61d0*/  HFMA2 R45, -RZ, RZ, 0, 5.9604644775390625e-08 ;  /* 0x00000001ff2d7431 */ /* 0x000fe400000001ff */
[----:B------:R-:W-:Y:S01]  /*61e0*/  IMAD.MOV.U32 R0, RZ, RZ, 0x1 ;  /* 0x00000001ff007424 */ /* 0x000fe200078e00ff */
[----:B------:R-:W-:Y:S06]  /*61f0*/  UISETP.NE.AND.EX UP0, UPT, UR61, URZ, UPT, UP0 ;  /* 0x000000ff3d00728c */ /* 0x000fec000bf05300 */
[----:B------:R-:W-:Y:S05]  /*6200*/  PLOP3.LUT P3, PT, PT, PT, UP0, 0x80, 0x8 ;  /* 0x000000000008781c */ /* 0x000fea0003f6f008 */
[----:B------:R-:W2:Y:S01]  /*6210*/  @UP0 LDCU.64 UR4, c[0x0][0x888] ;  /* 0x00011100ff0407ac */ /* 0x000ea20008000a00 */
[----:B------:R-:W-:Y:S07]  /*6220*/  @UP0 UIMAD UR6, UR36, UR6, URZ ;  /* 0x00000006240602a4 */ /* 0x000fee000f8e02ff */
[----:B------:R-:W-:Y:S01]  /*6230*/  @!P3 PRMT R45, R0, 0x7610, R45 ;  /* 0x00007610002db816 */ /* 0x000fe2000000002d */
[----:B--2---:R-:W-:Y:S06]  /*6240*/  @UP0 UIMAD.WIDE UR4, UR6, 0x4, UR4 ;  /* 0x00000004060408a5 */ /* 0x004fec000f8e0204 */
[----:B-----5:R-:W-:Y:S02]  /*6250*/  IMAD.U32 R26, RZ, RZ, UR4 ;  /* 0x00000004ff1a7e24 */ /* 0x020fe4000f8e00ff */
[----:B------:R-:W-:Y:S03]  /*6260*/  IMAD.U32 R27, RZ, RZ, UR5 ;  /* 0x00000005ff1b7e24 */ /* 0x000fe6000f8e00ff */
[----:B------:R-:W2:Y:S02]  /*6270*/  @!UP0 LDCU UR4, c[0x0][0x880] ;  /* 0x00011000ff0487ac */ /* 0x000ea40008000800 */
[----:B-1----:R1:W5:Y:S02]  /*6280*/  @P3 LDG.E R26, desc[UR8][R26.64] ;  /* 0x000000081a1a3981 */ /* 0x002364000c1e1900 */
[----:B-12---:R-:W-:Y:S02]  /*6290*/  @!P3 MOV R26, UR4 ;  /* 0x00000004001abc02 */ /* 0x006fe40008000f00 */
.L_x_101:
[----:B------:R-:W-:Y:S05]  /*62a0*/  @!P4 BRA `(.L_x_102) ;  /* 0x000000000024c947 */ /* 0x000fea0003800000 */
[----:B------:R-:W-:Y:S01]  /*62b0*/  ISETP.NE.U32.AND P3, PT, R40, RZ, PT ;  /* 0x000000ff2800720c */ /* 0x000fe20003f65070 */
[----:B------:R-:W1:Y:S03]  /*62c0*/  LDCU.64 UR4, c[0x0][0x358] ;  /* 0x00006b00ff0477ac */ /* 0x000e660008000a00 */
[----:B------:R-:W-:Y:S11]  /*62d0*/  ISETP.NE.AND.EX P3, PT, R41, RZ, PT, P3 ;  /* 0x000000ff2900720c */ /* 0x000ff60003f65330 */
[----:B------:R-:W-:Y:S02]  /*62e0*/  @!UPT UIADD3 URZ, UPT, UPT, URZ, URZ, URZ ;  /* 0x000000fffffff290 */ /* 0x000fe4000fffe0ff */
[----:B------:R-:W2:Y:S01]  /*62f0*/  @P3 LDC.64 R2, c[0x0][0x8a8] ;  /* 0x00022a00ff023b82 */ /* 0x000ea20000000a00 */
[----:B------:R-:W-:Y:S04]  /*6300*/  @P3 IMAD R0, R42, UR36, RZ ;  /* 0x000000242a003c24 */ /* 0x000fe8000f8e02ff */
[----:B--2---:R-:W-:Y:S05]  /*6310*/  @P3 IMAD.WIDE R2, R0, 0x4, R2 ;  /* 0x0000000400023825 */ /* 0x004fea00078e0202 */
[----:B-1---5:R1:W5:Y:S02]  /*6320*/  @P3 LDG.E R24, desc[UR4][R2.64] ;  /* 0x0000000402183981 */ /* 0x022364000c1e1900 */
[----:B-1----:R-:W2:Y:S02]  /*6330*/  @!P3 LDC R24, c[0x0][0x8a0] ;  /* 0x00022800ff18bb82 */ /* 0x002ea40000000800 */
.L_x_102:
[----:B-----5:R-:W-:Y:S01]  /*6340*/  FSETP.NEU.AND P3, PT, R26, RZ, PT ;  /* 0x000000ff1a00720b */ /* 0x020fe20003f6d000 */
[----:B------:R-:W-:Y:S01]  /*6350*/  IMAD.U32 R2, RZ, RZ, UR46 ;  /* 0x0000002eff027e24 */ /* 0x000fe2000f8e00ff */
[----:B------:R-:W-:Y:S01]  /*6360*/  SEL R5, RZ, 0xffffffff, P2 ;  /* 0xffffffffff057807 */ /* 0x000fe20001000000 */
[----:B------:R-:W-:Y:S01]  /*6370*/  ULOP3.LUT UR4, UR55, 0x1, URZ, 0x3c, !UPT ;  /* 0x0000000137047892 */ /* 0x000fe2000f8e3cff */
[----:B------:R-:W-:Y:S01]  /*6380*/  @P1 LOP3.LUT P2, RZ, R45, 0xff, RZ, 0xc0, !PT ;  /* 0x000000ff2dff1812 */ /* 0x000fe2000784c0ff */
[----:B------:R-:W-:Y:S01]  /*6390*/  BSSY B1, `(.L_x_103) ;  /* 0x000003d000017945 */ /* 0x000fe20003800000 */
[----:B------:R-:W-:Y:S01]  /*63a0*/  @P1 SEL R0, RZ, 0xffffffff, P3 ;  /* 0xffffffffff001807 */ /* 0x000fe20001800000 */
[----:B------:R-:W-:Y:S01]  /*63b0*/  IMAD.MOV.U32 R65, RZ, RZ, 0x1 ;  /* 0x00000001ff417424 */ /* 0x000fe200078e00ff */
[----:B------:R-:W-:Y:S01]  /*63c0*/  LEA R2, R2, UR44, 0x3 ;  /* 0x0000002c02027c11 */ /* 0x000fe2000f8e18ff */
[----:B------:R-:W-:Y:S01]  /*63d0*/  IMAD.U32 R63, RZ, RZ, UR4 ;  /* 0x00000004ff3f7e24 */ /* 0x000fe2000f8e00ff */
[----:B------:R-:W-:Y:S01]  /*63e0*/  @P0 SEL R0, R5, R0, !P2 ;  /* 0x0000000005000207 */ /* 0x000fe20005000000 */
[----:B------:R-:W-:Y:S01]  /*63f0*/  IMAD.U32 R64, RZ, RZ, UR46 ;  /* 0x0000002eff407e24 */ /* 0x000fe2000f8e00ff */
[----:B------:R-:W-:Y:S02]  /*6400*/  LEA R27, R22, UR44, 0x3 ;  /* 0x0000002c161b7c11 */ /* 0x000fe4000f8e18ff */
[----:B------:R-:W-:Y:S02]  /*6410*/  CS2R R38, SRZ ;  /* 0x0000000000267805 */ /* 0x000fe4000001ff00 */
[----:B------:R-:W-:Y:S02]  /*6420*/  @P1 LOP3.LUT R0, R0, 0x1, RZ, 0xc0, !PT ;  /* 0x0000000100001812 */ /* 0x000fe400078ec0ff */
[----:B------:R-:W-:Y:S02]  /*6430*/  CS2R R36, SRZ ;  /* 0x0000000000247805 */ /* 0x000fe4000001ff00 */
[----:B------:R-:W-:Y:S02]  /*6440*/  SHF.L.U32 R3, R53, 0x1f, RZ ;  /* 0x0000001f35037819 */ /* 0x000fe400000006ff */
[----:B------:R-:W-:Y:S02]  /*6450*/  CS2R R30, SRZ ;  /* 0x00000000001e7805 */ /* 0x000fe4000001ff00 */
[----:B------:R-:W-:Y:S02]  /*6460*/  ISETP.NE.U32.OR P5, PT, R0, 0x1, !P1 ;  /* 0x000000010000780c */ /* 0x000fe40004fa5470 */
[----:B------:R-:W-:Y:S02]  /*6470*/  CS2R R28, SRZ ;  /* 0x00000000001c7805 */ /* 0x000fe4000001ff00 */
[----:B------:R-:W-:Y:S02]  /*6480*/  PLOP3.LUT P2, PT, PT, PT, UP1, 0x80, 0x8 ;  /* 0x000000000008781c */ /* 0x000fe40003f4f018 */
[----:B------:R-:W-:Y:S02]  /*6490*/  LEA.HI R25, R22, R22, RZ, 0x1 ;  /* 0x0000001616197211 */ /* 0x000fe400078f08ff */
[----:B------:R-:W-:Y:S02]  /*64a0*/  LOP3.LUT P4, R50, R45, 0xff, RZ, 0xc0, !PT ;  /* 0x000000ff2d327812 */ /* 0x000fe4000788c0ff */
[----:B------:R-:W-:Y:S02]  /*64b0*/  SEL R4, RZ, 0xffffffff, P3 ;  /* 0xffffffffff047807 */ /* 0x000fe40001800000 */
[----:B------:R-:W-:Y:S02]  /*64c0*/  P2R R61, PR, RZ, 0x20 ;  /* 0x00000020ff3d7803 */ /* 0x000fe40000000000 */
[----:B------:R-:W-:Y:S03]  /*64d0*/  @P5 SHF.L.U32 R0, R63, 0x1f, RZ ;  /* 0x0000001f3f005819 */ /* 0x000fe600000006ff */
[----:B------:R-:W-:Y:S01]  /*64e0*/  @P2 SEL R4, R5, R4, !P4 ;  /* 0x0000000405042207 */ /* 0x000fe20006000000 */
[----:B------:R1:W3:Y:S03]  /*64f0*/  @P5 SYNCS.PHASECHK.TRANS64.TRYWAIT P1, [R2+URZ+0xd0], R0 ;  /* 0x0000d000020055a7 */ /* 0x0002e600080211ff */
[----:B------:R-:W-:Y:S04]  /*6500*/  LOP3.LUT R4, R4, 0x1, RZ, 0xc0, !PT ;  /* 0x0000000104047812 */ /* 0x000fe800078ec0ff */
[----:B------:R-:W-:Y:S04]  /*6510*/  ISETP.NE.U32.AND P2, PT, R4, 0x1, PT ;  /* 0x000000010400780c */ /* 0x000fe80003f45070 */
[----:B------:R-:W-:Y:S01]  /*6520*/  P2R R66, PR, RZ, 0x4 ;  /* 0x00000004ff427803 */ /* 0x000fe20000000000 */
[----:B------:R4:W2:Y:S01]  /*6530*/  SYNCS.PHASECHK.TRANS64.TRYWAIT P0, [R27+URZ+0x130], R3 ;  /* 0x000130031b0075a7 */ /* 0x0008a200080011ff */
[C---:B-1----:R-:W-:Y:S01]  /*6540*/  IMAD.SHL.U32 R0, R25.reuse, 0x20, RZ ;  /* 0x0000002019007824 */ /* 0x042fe200078e00ff */
[----:B------:R-:W-:Y:S04]  /*6550*/  LOP3.LUT R25, R25, 0xffe, RZ, 0xc0, !PT ;  /* 0x00000ffe19197812 */ /* 0x000fe800078ec0ff */
[----:B------:R-:W-:Y:S01]  /*6560*/  LOP3.LUT R0, R0, 0xffffffc0, RZ, 0xc0, !PT ;  /* 0xffffffc000007812 */ /* 0x000fe200078ec0ff */
[----:B------:R-:W-:Y:S04]  /*6570*/  IMAD.IADD R25, R22, 0x1, -R25 ;  /* 0x0000000116197824 */ /* 0x000fe800078e0a19 */
[----:B------:R-:W-:Y:S04]  /*6580*/  IMAD.IADD R0, R23, 0x1, R0 ;  /* 0x0000000117007824 */ /* 0x000fe800078e0200 */
[----:B------:R-:W-:Y:S01]  /*6590*/  IMAD R25, R25, 0x100000, R0 ;  /* 0x0010000019197824 */ /* 0x000fe200078e0200 */
[----:B---3--:R-:W-:Y:S01]  /*65a0*/  @P5 SEL R65, RZ, 0x1, !P1 ;  /* 0x00000001ff415807 */ /* 0x008fe20004800000 */
[----:B----4-:R-:W-:Y:S06]  /*65b0*/  @!P5 BRA `(.L_x_104) ;  /* 0x000000000068d947 */ /* 0x010fec0003800000 */
[----:B------:R-:W-:Y:S01]  /*65c0*/  HFMA2 R31, -RZ, RZ, 0, 0 ;  /* 0x00000000ff1f7431 */ /* 0x000fe200000001ff */
[----:B------:R-:W-:Y:S01]  /*65d0*/  ISETP.NE.AND P1, PT, R65, RZ, PT ;  /* 0x000000ff4100720c */ /* 0x000fe20003f25270 */
[----:B------:R-:W-:Y:S01]  /*65e0*/  IMAD.U32 R0, RZ, RZ, UR46 ;  /* 0x0000002eff007e24 */ /* 0x000fe2000f8e00ff */
[----:B------:R-:W-:Y:S11]  /*65f0*/  BSSY B0, `(.L_x_105) ;  /* 0x0000005000007945 */ /* 0x000ff60003800000 */
[----:B------:R-:W-:Y:S05]  /*6600*/  @P1 BRA `(.L_x_106) ;  /* 0x00000000000c1947 */ /* 0x000fea0003800000 */
[----:B------:R-:W-:Y:S04]  /*6610*/  SHF.L.U32 R4, R63, 0x1f, RZ ;  /* 0x0000001f3f047819 */ /* 0x000fe800000006ff */
[----:B------:R-:W1:Y:S02]  /*6620*/  SYNCS.PHASECHK.TRANS64.TRYWAIT P1, [R2+URZ+0xd0], R4 ;  /* 0x0000d004020075a7 */ /* 0x000e6400080211ff */
[----:B-1----:R-:W-:Y:S05]  /*6630*/  @!P1 BRA `(.L_x_107) ;  /* 0x00000020008c9947 */ /* 0x002fea0003800000 */
.L_x_106:
[----:B------:R-:W-:Y:S05]  /*6640*/  BSYNC B0 ;  /* 0x0000000000007941 */ /* 0x000fea0003800000 */
.L_x_105:
[----:B------:R-:W-:Y:S01]  /*6650*/  ISETP.NE.AND P1, PT, R66, RZ, PT ;  /* 0x000000ff4200720c */ /* 0x000fe20003f25270 */
[----:B------:R-:W-:Y:S01]  /*6660*/  IMAD.MOV.U32 R30, RZ, RZ, RZ ;  /* 0x000000ffff1e7224 */ /* 0x000fe200078e00ff */
[----:B------:R-:W-:Y:S02]  /*6670*/  CS2R R28, SRZ ;  /* 0x00000000001c7805 */ /* 0x000fe4000001ff00 */
[----:B------:R-:W-:Y:S02]  /*6680*/  CS2R R38, SRZ ;  /* 0x0000000000267805 */ /* 0x000fe4000001ff00 */
[----:B------:R-:W-:Y:S07]  /*6690*/  CS2R R36, SRZ ;  /* 0x0000000000247805 */ /* 0x000fee000001ff00 */
[----:B-1----:R-:W-:Y:S01]  /*66a0*/  @P1 IMAD R2, R0, 0x800, R44 ;  /* 0x0000080000021824 */ /* 0x002fe200078e022c */
[----:B------:R-:W-:Y:S05]  /*66b0*/  @P1 WARPSYNC.ALL ;  /* 0x0000000000001948 */ /* 0x000fea0003800000 */
[----:B------:R-:W-:Y:S01]  /*66c0*/  @P1 LEA R2, R2, UR44, 0x1 ;  /* 0x0000002c02021c11 */ /* 0x000fe2000f8e08ff */
[----:B------:R-:W-:Y:S04]  /*66d0*/  UIADD3 UR4, UPT, UPT, UR46, 0x1, URZ ;  /* 0x000000012e047890 */ /* 0x000fe8000fffe0ff */
[----:B------:R1:W3:Y:S01]  /*66e0*/  @P1 LDSM.16.M88.4 R28, [R2+0x200] ;  /* 0x00020000021c183b */ /* 0x0002e20000000200 */
[----:B------:R-:W-:Y:S01]  /*66f0*/  UISETP.NE.AND UP0, UPT, UR4, 0x3, UPT ;  /* 0x000000030400788c */ /* 0x000fe2000bf05270 */
[----:B------:R-:W-:Y:S03]  /*6700*/  @P1 IMAD R0, R54, 0x2, R2 ;  /* 0x0000000236001824 */ /* 0x000fe600078e0202 */
[----:B------:R-:W-:Y:S02]  /*6710*/  USEL UR5, URZ, 0x1, UP0 ;  /* 0x00000001ff057887 */ /* 0x000fe40008000000 */
[----:B------:R1:W4:Y:S01]  /*6720*/  @P1 LDSM.16.M88.4 R36, [R0+0x200] ;  /* 0x000200000024183b */ /* 0x0003220000000200 */
[----:B------:R-:W-:Y:S03]  /*6730*/  USEL UR4, UR4, URZ, UP0 ;  /* 0x000000ff04047287 */ /* 0x000fe60008000000 */
[----:B------:R-:W-:Y:S03]  /*6740*/  LOP3.LUT R63, R63, UR5, RZ, 0x3c, !PT ;  /* 0x000000053f3f7c12 */ /* 0x000fe6000f8e3cff */
[----:B------:R-:W-:Y:S02]  /*6750*/  IMAD.U32 R64, RZ, RZ, UR4 ;  /* 0x00000004ff407e24 */ /* 0x000fe4000f8e00ff */
.L_x_104:
[----:B------:R-:W-:Y:S05]  /*6760*/  BSYNC B1 ;  /* 0x0000000000017941 */ /* 0x000fea0003800000 */
.L_x_103:
[----:B-1----:R-:W-:Y:S04]  /*6770*/  SHF.R.U32.HI R0, RZ, 0x15, R25 ;  /* 0x00000015ff007819 */ /* 0x002fe80000011619 */
[----:B------:R-:W-:Y:S01]  /*6780*/  LOP3.LUT P1, RZ, R0, 0x3, R46, 0x48, !PT ;  /* 0x0000000300ff7812 */ /* 0x000fe2000782482e */
[----:B------:R-:W-:Y:S01]  /*6790*/  @!UPT UIADD3 URZ, UPT, UPT, URZ, URZ, URZ ;  /* 0x000000fffffff290 */ /* 0x000fe2000fffe0ff */
[----:B--2---:R-:W-:Y:S11]  /*67a0*/  @P0 BRA `(.L_x_108) ;  /* 0x0000000000080947 */ /* 0x004ff60003800000 */
[----:B------:R-:W1:Y:S02]  /*67b0*/  SYNCS.PHASECHK.TRANS64.TRYWAIT P0, [R27+URZ+0x130], R3 ;  /* 0x000130031b0075a7 */ /* 0x000e6400080011ff */
[----:B-1----:R-:W-:Y:S05]  /*67c0*/  @!P0 BRA `(.L_x_109) ;  /* 0x00000020003c8947 */ /* 0x002fea0003800000 */
.L_x_108:
[----:B------:R-:W-:Y:S05]  /*67d0*/  @!P1 BRA `(.L_x_110) ;  /* 0x0000000000409947 */ /* 0x000fea0003800000 */
[----:B------:R-:W2:Y:S01]  /*67e0*/  LDCU.64 UR8, c[0x4][0x70] ;  /* 0x01000e00ff0877ac */ /* 0x000ea20008000a00 */
[----:B-1----:R-:W-:Y:S01]  /*67f0*/  MOV R3, 0x0 ;  /* 0x0000000000037802 */ /* 0x002fe20000000f00 */
[----:B------:R-:W-:Y:S02]  /*6800*/  HFMA2 R12, -RZ, RZ, 0, 5.9604644775390625e-08 ;  /* 0x00000001ff0c7431 */ /* 0x000fe400000001ff */
[----:B------:R-:W-:Y:S02]  /*6810*/  IMAD.MOV.U32 R8, RZ, RZ, 0x192 ;  /* 0x00000192ff087424 */ /* 0x000fe400078e00ff */
[----:B------:R-:W-:Y:S01]  /*6820*/  IMAD.MOV.U32 R13, RZ, RZ, RZ ;  /* 0x000000ffff0d7224 */ /* 0x000fe200078e00ff */
[----:B------:R-:W1:Y:S01]  /*6830*/  LDCU.64 UR6, c[0x4][0x78] ;  /* 0x01000f00ff0677ac */ /* 0x000e620008000a00 */
[----:B------:R-:W3:Y:S01]  /*6840*/  LDC.64 R2, c[0x4][R3] ;  /* 0x0100000003027b82 */ /* 0x000ee20000000a00 */
[----:B------:R-:W5:Y:S01]  /*6850*/  LDCU.64 UR4, c[0x4][0x10] ;  /* 0x01000200ff0477ac */ /* 0x000f620008000a00 */
[----:B--2---:R-:W-:Y:S01]  /*6860*/  MOV R5, UR9 ;  /* 0x0000000900057c02 */ /* 0x004fe20008000f00 */
[----:B------:R-:W-:Y:S01]  /*6870*/  IMAD.U32 R4, RZ, RZ, UR8 ;  /* 0x00000008ff047e24 */ /* 0x000fe2000f8e00ff */
[----:B-1----:R-:W-:Y:S01]  /*6880*/  MOV R7, UR7 ;  /* 0x0000000700077c02 */ /* 0x002fe20008000f00 */
[----:B------:R-:W-:Y:S01]  /*6890*/  IMAD.U32 R6, RZ, RZ, UR6 ;  /* 0x00000006ff067e24 */ /* 0x000fe2000f8e00ff */
[----:B-----5:R-:W-:Y:S01]  /*68a0*/  MOV R11, UR5 ;  /* 0x00000005000b7c02 */ /* 0x020fe20008000f00 */
[----:B------:R-:W-:Y:S02]  /*68b0*/  IMAD.U32 R10, RZ, RZ, UR4 ;  /* 0x00000004ff0a7e24 */ /* 0x000fe4000f8e00ff */
[----:B------:R-:W-:Y:S07]  /*68c0*/  LEPC R20, `(.L_x_110) ;  /* 0x000000001014794e */ /* 0x000fee0000000000 */
[----:B---34-:R-:W-:Y:S05]  /*68d0*/  CALL.ABS.NOINC R2 ;  /* 0x0000000002007343 */ /* 0x018fea0003c00000 */
.L_x_110:
[----:B------:R-:W-:Y:S05]  /*68e0*/  WARPSYNC.ALL ;  /* 0x0000000000007948 */ /* 0x000fea0003800000 */
[----:B------:R-:W-:Y:S01]  /*68f0*/  R2UR UR4, R25 ;  /* 0x00000000190472ca */ /* 0x000fe200000e0000 */
[----:B-1-3--:R-:W-:Y:S01]  /*6900*/  HADD2.F32 R3, -RZ, R28.H0_H0 ;  /* 0x2000001cff037230 */ /* 0x00afe20000004100 */
[----:B------:R-:W-:Y:S01]  /*6910*/  SHF.L.U32 R62, R54, 0x1, RZ ;  /* 0x00000001363e7819 */ /* 0x000fe200000006ff */
[----:B------:R-:W-:Y:S01]  /*6920*/  HADD2.F32 R20, -RZ, R30.H0_H0 ;  /* 0x2000001eff147230 */ /* 0x000fe20000004100 */
[----:B------:R-:W-:Y:S01]  /*6930*/  ISETP.NE.AND P0, PT, R55, RZ, PT ;  /* 0x000000ff3700720c */ /* 0x000fe20003f05270 */
[----:B------:R-:W-:Y:S08]  /*6940*/  BSSY.RECONVERGENT B0, `(.L_x_111) ;  /* 0x000004e000007945 */ /* 0x000ff00003800200 */
[----:B------:R-:W1:Y:S02]  /*6950*/  LDTM.16dp256bit.x4 R4, tmem[UR4] ;  /* 0x00000004000479ee */ /* 0x000e640008120000 */
[C---:B-1----:R-:W-:Y:S01]  /*6960*/  FMUL R0, R24.reuse, R4 ;  /* 0x0000000418007220 */ /* 0x042fe20000400000 */
[----:B------:R-:W-:Y:S02]  /*6970*/  HADD2.F32 R4, -RZ, R28.H1_H1 ;  /* 0x3000001cff047230 */ /* 0x000fe40000004100 */
[----:B------:R-:W-:Y:S01]  /*6980*/  FMUL R2, R24, R5 ;  /* 0x0000000518027220 */ /* 0x000fe20000400000 */
[--C-:B------:R-:W-:Y:S02]  /*6990*/  HADD2.F32 R5, -RZ, R29.reuse.H0_H0 ;  /* 0x2000001dff057230 */ /* 0x100fe40000004100 */
[----:B------:R-:W-:Y:S01]  /*69a0*/  FFMA R0, R26, R3, R0 ;  /* 0x000000031a007223 */ /* 0x000fe20000000000 */
[----:B------:R-:W-:Y:S01]  /*69b0*/  FMUL R3, R24, R6 ;  /* 0x0000000618037220 */ /* 0x000fe20000400000 */
[----:B------:R-:W-:Y:S02]  /*69c0*/  HADD2.F32 R6, -RZ, R29.H1_H1 ;  /* 0x3000001dff067230 */ /* 0x000fe40000004100 */
[----:B------:R-:W-:Y:S01]  /*69d0*/  FFMA R2, R26, R4, R2 ;  /* 0x000000041a027223 */ /* 0x000fe20000000002 */
[----:B------:R-:W-:Y:S01]  /*69e0*/  FMUL R7, R24, R7 ;  /* 0x0000000718077220 */ /* 0x000fe20000400000 */
[----:B------:R-:W-:Y:S01]  /*69f0*/  FFMA R3, R26, R5, R3 ;  /* 0x000000051a037223 */ /* 0x000fe20000000003 */
[C---:B------:R-:W-:Y:S01]  /*6a00*/  FMUL R4, R24.reuse, R8 ;  /* 0x0000000818047220 */ /* 0x040fe20000400000 */
[----:B------:R-:W-:Y:S01]  /*6a10*/  FMUL R5, R24, R9 ;  /* 0x0000000918057220 */ /* 0x000fe20000400000 */
[----:B------:R-:W-:Y:S01]  /*6a20*/  F2FP.F16.F32.PACK_AB R32, R2, R0 ;  /* 0x000000000220723e */ /* 0x000fe200000000ff */
[C---:B------:R-:W-:Y:S01]  /*6a30*/  FFMA R7, R26.reuse, R6, R7 ;  /* 0x000000061a077223 */ /* 0x040fe20000000007 */
[----:B------:R-:W-:Y:S02]  /*6a40*/  HADD2.F32 R0, -RZ, R30.H1_H1 ;  /* 0x3000001eff007230 */ /* 0x000fe40000004100 */
[----:B------:R-:W-:Y:S01]  /*6a50*/  FFMA R4, R26, R20, R4 ;  /* 0x000000141a047223 */ /* 0x000fe20000000004 */
[--C-:B------:R-:W-:Y:S02]  /*6a60*/  HADD2.F32 R2, -RZ, R31.reuse.H0_H0 ;  /* 0x2000001fff027230 */ /* 0x100fe40000004100 */
[----:B------:R-:W-:Y:S01]  /*6a70*/  FMUL R6, R24, R10 ;  /* 0x0000000a18067220 */ /* 0x000fe20000400000 */
[----:B------:R-:W-:Y:S01]  /*6a80*/  F2FP.F16.F32.PACK_AB R33, R7, R3 ;  /* 0x000000030721723e */ /* 0x000fe200000000ff */
[----:B------:R-:W-:Y:S02]  /*6a90*/  HADD2.F32 R3, -RZ, R31.H1_H1 ;  /* 0x3000001fff037230 */ /* 0x000fe40000004100 */
[----:B------:R-:W-:Y:S01]  /*6aa0*/  FFMA R5, R26, R0, R5 ;  /* 0x000000001a057223 */ /* 0x000fe20000000005 */
[C---:B------:R-:W-:Y:S01]  /*6ab0*/  FMUL R11, R24.reuse, R11 ;  /* 0x0000000b180b7220 */ /* 0x040fe20000400000 */
[--C-:B----4-:R-:W-:Y:S02]  /*6ac0*/  HADD2.F32 R7, -RZ, R36.reuse.H0_H0 ;  /* 0x20000024ff077230 */ /* 0x110fe40000004100 */
[C---:B------:R-:W-:Y:S01]  /*6ad0*/  FMUL R8, R24.reuse, R12 ;  /* 0x0000000c18087220 */ /* 0x040fe20000400000 */
[----:B------:R-:W-:Y:S02]  /*6ae0*/  HADD2.F32 R0, -RZ, R36.H1_H1 ;  /* 0x30000024ff007230 */ /* 0x000fe40000004100 */
[----:B------:R-:W-:Y:S01]  /*6af0*/  FMUL R9, R24, R13 ;  /* 0x0000000d18097220 */ /* 0x000fe20000400000 */
[C---:B------:R-:W-:Y:S01]  /*6b00*/  FFMA R6, R26.reuse, R2, R6 ;  /* 0x000000021a067223 */ /* 0x040fe20000000006 */
[C---:B------:R-:W-:Y:S01]  /*6b10*/  FFMA R11, R26.reuse, R3, R11 ;  /* 0x000000031a0b7223 */ /* 0x040fe2000000000b */
[C---:B------:R-:W-:Y:S01]  /*6b20*/  FFMA R8, R26.reuse, R7, R8 ;  /* 0x000000071a087223 */ /* 0x040fe20000000008 */
[----:B------:R-:W-:Y:S01]  /*6b30*/  FFMA R9, R26, R0, R9 ;  /* 0x000000001a097223 */ /* 0x000fe20000000009 */
[--C-:B------:R-:W-:Y:S02]  /*6b40*/  HADD2.F32 R2, -RZ, R37.reuse.H0_H0 ;  /* 0x20000025ff027230 */ /* 0x100fe40000004100 */
[C---:B------:R-:W-:Y:S01]  /*6b50*/  FMUL R10, R24.reuse, R14 ;  /* 0x0000000e180a7220 */ /* 0x040fe20000400000 */
[----:B------:R-:W-:Y:S02]  /*6b60*/  HADD2.F32 R0, -RZ, R37.H1_H1 ;  /* 0x30000025ff007230 */ /* 0x000fe40000004100 */
[----:B------:R-:W-:Y:S01]  /*6b70*/  FMUL R15, R24, R15 ;  /* 0x0000000f180f7220 */ /* 0x000fe20000400000 */
[----:B------:R-:W-:Y:S01]  /*6b80*/  F2FP.F16.F32.PACK_AB R34, R5, R4 ;  /* 0x000000040522723e */ /* 0x000fe200000000ff */
[----:B------:R-:W-:Y:S01]  /*6b90*/  FFMA R10, R26, R2, R10 ;  /* 0x000000021a0a7223 */ /* 0x000fe2000000000a */
[----:B------:R-:W-:Y:S01]  /*6ba0*/  FMUL R12, R24, R16 ;  /* 0x00000010180c7220 */ /* 0x000fe20000400000 */
[----:B------:R-:W-:Y:S01]  /*6bb0*/  FFMA R15, R26, R0, R15 ;  /* 0x000000001a0f7223 */ /* 0x000fe2000000000f */
[--C-:B------:R-:W-:Y:S01]  /*6bc0*/  HADD2.F32 R0, -RZ, R38.reuse.H0_H0 ;  /* 0x20000026ff007230 */ /* 0x100fe20000004100 */
[----:B------:R-:W-:Y:S01]  /*6bd0*/  MOV R5, UR46 ;  /* 0x0000002e00057c02 */ /* 0x000fe20008000f00 */
[----:B------:R-:W-:Y:S02]  /*6be0*/  HADD2.F32 R2, -RZ, R38.H1_H1 ;  /* 0x30000026ff027230 */ /* 0x000fe40000004100 */
[C---:B------:R-:W-:Y:S01]  /*6bf0*/  FMUL R13, R24.reuse, R17 ;  /* 0x00000011180d7220 */ /* 0x040fe20000400000 */
[--C-:B------:R-:W-:Y:S02]  /*6c00*/  HADD2.F32 R3, -RZ, R39.reuse.H0_H0 ;  /* 0x20000027ff037230 */ /* 0x100fe40000004100 */
[C---:B------:R-:W-:Y:S01]  /*6c10*/  FMUL R14, R24.reuse, R18 ;  /* 0x00000012180e7220 */ /* 0x040fe20000400000 */
[----:B------:R-:W-:Y:S02]  /*6c20*/  HADD2.F32 R4, -RZ, R39.H1_H1 ;  /* 0x30000027ff047230 */ /* 0x000fe40000004100 */
[----:B------:R-:W-:Y:S01]  /*6c30*/  FMUL R19, R24, R19 ;  /* 0x0000001318137220 */ /* 0x000fe20000400000 */
[C---:B------:R-:W-:Y:S01]  /*6c40*/  FFMA R12, R26.reuse, R0, R12 ;  /* 0x000000001a0c7223 */ /* 0x040fe2000000000c */
[----:B------:R-:W-:Y:S01]  /*6c50*/  LEA R5, R5, R44, 0xb ;  /* 0x0000002c05057211 */ /* 0x000fe200078e58ff */
[C---:B------:R-:W-:Y:S01]  /*6c60*/  FFMA R13, R26.reuse, R2, R13 ;  /* 0x000000021a0d7223 */ /* 0x040fe2000000000d */
[C---:B------:R-:W-:Y:S01]  /*6c70*/  FFMA R14, R26.reuse, R3, R14 ;  /* 0x000000031a0e7223 */ /* 0x040fe2000000000e */
[----:B------:R-:W-:Y:S01]  /*6c80*/  FFMA R19, R26, R4, R19 ;  /* 0x000000041a137223 */ /* 0x000fe20000000013 */
[----:B------:R-:W-:Y:S02]  /*6c90*/  F2FP.F16.F32.PACK_AB R35, R11, R6 ;  /* 0x000000060b23723e */ /* 0x000fe400000000ff */
[----:B------:R-:W-:Y:S02]  /*6ca0*/  LEA R5, R5, UR44, 0x1 ;  /* 0x0000002c05057c11 */ /* 0x000fe4000f8e08ff */
[----:B------:R-:W-:Y:S02]  /*6cb0*/  F2FP.F16.F32.PACK_AB R8, R9, R8 ;  /* 0x000000080908723e */ /* 0x000fe400000000ff */
[----:B------:R-:W-:Y:S01]  /*6cc0*/  F2FP.F16.F32.PACK_AB R9, R15, R10 ;  /* 0x0000000a0f09723e */ /* 0x000fe200000000ff */
[----:B------:R1:W-:Y:S01]  /*6cd0*/  STSM.16.M88.4 [R5+0x200], R32 ;  /* 0x0002002005007844 */ /* 0x0003e20000000200 */
[----:B------:R-:W-:Y:S02]  /*6ce0*/  F2FP.F16.F32.PACK_AB R10, R13, R12 ;  /* 0x0000000c0d0a723e */ /* 0x000fe400000000ff */
[----:B------:R-:W-:Y:S02]  /*6cf0*/  F2FP.F16.F32.PACK_AB R11, R19, R14 ;  /* 0x0000000e130b723e */ /* 0x000fe400000000ff */
[----:B------:R-:W-:Y:S05]  /*6d00*/  IADD3 R0, PT, PT, R62, 0x200, R5 ;  /* 0x000002003e007810 */ /* 0x000fea0007ffe005 */
[----:B------:R1:W-:Y:S01]  /*6d10*/  STSM.16.M88.4 [R0], R8 ;  /* 0x0000000800007844 */ /* 0x0003e20000000200 */
[----:B------:R-:W-:Y:S01]  /*6d20*/  @!PT LDS RZ, [RZ] ;  /* 0x00000000fffff984 */ /* 0x000fe20000000800 */
[----:B------:R-:W-:Y:S01]  /*6d30*/  @!PT LDS RZ, [RZ] ;  /* 0x00000000fffff984 */ /* 0x000fe20000000800 */
[----:B------:R-:W-:Y:S01]  /*6d40*/  @!PT LDS RZ, [RZ] ;  /* 0x00000000fffff984 */ /* 0x000fe20000000800 */
[----:B------:R-:W-:Y:S01]  /*6d50*/  @!PT LDS RZ, [RZ] ;  /* 0x00000000fffff984 */ /* 0x000fe20000000800 */
[----:B------:R2:W-:Y:S07]  /*6d60*/  MEMBAR.ALL.CTA ;  /* 0x0000000000007992 */ /* 0x0005ee0000008000 */
[----:B--2---:R-:W2:Y:S02]  /*6d70*/  FENCE.VIEW.ASYNC.S ;  /* 0x00000000000073c6 */ /* 0x004ea40000000000 */
[----:B--2---:R-:W-:Y:S06]  /*6d80*/  BAR.SYNC.DEFER_BLOCKING 0x1, 0x80 ;  /* 0x0042000000007b1d */ /* 0x004fec0000010000 */
[----:B------:R-:W-:Y:S05]  /*6d90*/  @P0 BRA `(.L_x_112) ;  /* 0x0000000000200947 */ /* 0x000fea0003800000 */
[----:B------:R-:W2:Y:S01]  /*6da0*/  LDCU.64 UR6, c[0x0][0x348] ;  /* 0x00006900ff0677ac */ /* 0x000ea20008000a00 */
[----:B------:R-:W-:Y:S01]  /*6db0*/  ULEA UR5, UR46, UR44, 0xc ;  /* 0x0000002c2e057291 */ /* 0x000fe2000f8e60ff */
[----:B------:R-:W-:Y:S03]  /*6dc0*/  UMOV UR51, UR36 ;  /* 0x0000002400337c82 */ /* 0x000fe60008000000 */
[----:B------:R-:W-:Y:S02]  /*6dd0*/  UIADD3 UR48, UPT, UPT, UR5, 0x200, URZ ;  /* 0x0000020005307890 */ /* 0x000fe4000fffe0ff */
[----:B--2---:R-:W-:Y:S04]  /*6de0*/  UIADD3 UR4, UP0, UPT, UR6, 0x680, URZ ;  /* 0x0000068006047890 */ /* 0x004fe8000ff1e0ff */
[----:B------:R-:W-:Y:S09]  /*6df0*/  UIADD3.X UR5, UPT, UPT, URZ, UR7, URZ, UP0, !UPT ;  /* 0x00000007ff057290 */ /* 0x000ff200087fe4ff */
[----:B------:R2:W-:Y:S02]  /*6e00*/  UTMASTG.3D [UR48], [UR4] ;  /* 0x00000030040073b5 */ /* 0x0005e40008010000 */
[----:B--2---:R0:W-:Y:S02]  /*6e10*/  UTMACMDFLUSH ;  /* 0x00000000000079b7 */ /* 0x0041e40000000000 */
.L_x_112:
[----:B------:R-:W-:Y:S05]  /*6e20*/  BSYNC.RECONVERGENT B0 ;  /* 0x0000000000007941 */ /* 0x000fea0003800200 */
.L_x_111:
[----:B------:R-:W-:Y:S01]  /*6e30*/  UIADD3 UR47, UPT, UPT, UR46, 0x1, URZ ;  /* 0x000000012e2f7890 */ /* 0x000fe2000fffe0ff */
[----:B------:R-:W-:Y:S03]  /*6e40*/  BSSY.RECONVERGENT B0, `(.L_x_113) ;  /* 0x0000005000007945 */ /* 0x000fe60003800200 */
[----:B------:R-:W-:Y:S04]  /*6e50*/  UISETP.NE.AND UP0, UPT, UR47, 0x3, UPT ;  /* 0x000000032f00788c */ /* 0x000fe8000bf05270 */
[----:B------:R-:W-:Y:S01]  /*6e60*/  USEL UR45, UR47, URZ, UP0 ;  /* 0x000000ff2f2d7287 */ /* 0x000fe20008000000 */
[----:B------:R-:W-:Y:S11]  /*6e70*/  @P0 BRA `(.L_x_114) ;  /* 0x0000000000040947 */ /* 0x000ff60003800000 */
[----:B------:R-:W-:Y:S04]  /*6e80*/  DEPBAR.LE SB0, 0x1 ;  /* 0x000080400000791a */ /* 0x000fe80000000000 */
.L_x_114:
[----:B------:R-:W-:Y:S05]  /*6e90*/  BSYNC.RECONVERGENT B0 ;  /* 0x0000000000007941 */ /* 0x000fea0003800200 */
.L_x_113:
[----:B------:R-:W-:Y:S01]  /*6ea0*/  BAR.SYNC.DEFER_BLOCKING 0x1, 0x80 ;  /* 0x0042000000007b1d */ /* 0x000fe20000010000 */
[----:B------:R-:W-:Y:S01]  /*6eb0*/  ISETP.NE.AND P1, PT, R61, RZ, PT ;  /* 0x000000ff3d00720c */ /* 0x000fe20003f25270 */
[----:B------:R-:W-:Y:S01]  /*6ec0*/  UISETP.NE.AND UP0, UPT, UR53, URZ, UPT ;  /* 0x000000ff3500728c */ /* 0x000fe2000bf05270 */
[----:B------:R-:W-:Y:S11]  /*6ed0*/  LEA R2, R64, UR44, 0x3 ;  /* 0x0000002c40027c11 */ /* 0x000ff6000f8e18ff */
[----:B------:R-:W-:Y:S01]  /*6ee0*/  @P1 SHF.L.U32 R3, R63, 0x1f, RZ ;  /* 0x0000001f3f031819 */ /* 0x000fe200000006ff */
[----:B------:R-:W-:Y:S06]  /*6ef0*/  BRA.U !UP0, `(.L_x_115) ;  /* 0x0000000108247547 */ /* 0x000fec000b800000 */
[----:B------:R-:W-:Y:S01]  /*6f00*/  IMAD.U32 R4, RZ, RZ, UR52 ;  /* 0x00000034ff047e24 */ /* 0x000fe2000f8e00ff */
[----:B-1----:R-:W-:Y:S01]  /*6f10*/  MOV R0, UR54 ;  /* 0x0000003600007c02 */ /* 0x002fe20008000f00 */
[----:B------:R-:W-:Y:S03]  /*6f20*/  UIADD3 UR4, UPT, UPT, UR52, 0x1, URZ ;  /* 0x0000000134047890 */ /* 0x000fe6000fffe0ff */
[----:B------:R-:W-:Y:S01]  /*6f30*/  @P1 LEA R4, R4, UR44, 0x3 ;  /* 0x0000002c04041c11 */ /* 0x000fe2000f8e18ff */
[----:B------:R-:W-:Y:S04]  /*6f40*/  UISETP.NE.AND UP0, UPT, UR4, 0x3, UPT ;  /* 0x000000030400788c */ /* 0x000fe8000bf05270 */
[----:B------:R-:W-:Y:S01]  /*6f50*/  @P1 VIADD R4, R4, 0xe8 ;  /* 0x000000e804041836 */ /* 0x000fe20000000000 */
[----:B------:R-:W-:Y:S04]  /*6f60*/  USEL UR52, UR4, URZ, UP0 ;  /* 0x000000ff04347287 */ /* 0x000fe80008000000 */
[----:B------:R-:W-:Y:S04]  /*6f70*/  @P1 PRMT R0, R0, 0x654, R4 ;  /* 0x0000065400001816 */ /* 0x000fe80000000004 */
[----:B------:R2:W-:Y:S04]  /*6f80*/  @P1 SYNCS.ARRIVE.TRANS64.RED.A1T0 RZ, [R0+URZ], RZ ;  /* 0x000000ff00ff19a7 */ /* 0x0005e800081004ff */
.L_x_115:
[----:B------:R-:W3:Y:S01]  /*6f90*/  @P1 SYNCS.PHASECHK.TRANS64.TRYWAIT P0, [R2+URZ+0xd0], R3 ;  /* 0x0000d003020015a7 */ /* 0x000ee200080011ff */
[----:B------:R-:W-:Y:S01]  /*6fa0*/  BSSY B1, `(.L_x_116) ;  /* 0x0000013000017945 */ /* 0x000fe20003800000 */
[----:B---3--:R-:W-:Y:S03]  /*6fb0*/  @P1 SEL R65, RZ, 0x1, !P0 ;  /* 0x00000001ff411807 */ /* 0x008fe60004000000 */
[----:B------:R-:W-:Y:S05]  /*6fc0*/  @!P1 BRA `(.L_x_117) ;  /* 0x0000000000409947 */ /* 0x000fea0003800000 */
[----:B------:R-:W-:Y:S01]  /*6fd0*/  ISETP.NE.AND P1, PT, R66, RZ, PT ;  /* 0x000000ff4200720c */ /* 0x000fe20003f25270 */
[----:B------:R-:W-:Y:S01]  /*6fe0*/  BSSY B0, `(.L_x_118) ;  /* 0x0000009000007945 */ /* 0x000fe20003800000 */
[----:B------:R-:W-:Y:S11]  /*6ff0*/  ISETP.NE.AND P0, PT, R65, RZ, PT ;  /* 0x000000ff4100720c */ /* 0x000ff60003f05270 */
[----:B------:R-:W-:Y:S05]  /*7000*/  @P1 IMAD R3, R64, 0x800, R44 ;  /* 0x0000080040031824 */ /* 0x000fea00078e022c */
[----:B------:R-:W-:Y:S05]  /*7010*/  @P1 LEA R3, R3, UR44, 0x1 ;  /* 0x0000002c03031c11 */ /* 0x000fea000f8e08ff */
[----:B-12---:R-:W-:Y:S01]  /*7020*/  @P1 IMAD.IADD R0, R62, 0x1, R3 ;  /* 0x000000013e001824 */ /* 0x006fe200078e0203 */
[----:B------:R-:W-:Y:S06]  /*7030*/  @P0 BRA `(.L_x_119) ;  /* 0x00000000000c0947 */ /* 0x000fec0003800000 */
[----:B------:R-:W-:Y:S04]  /*7040*/  SHF.L.U32 R63, R63, 0x1f, RZ ;  /* 0x0000001f3f3f7819 */ /* 0x000fe800000006ff */
[----:B------:R-:W1:Y:S02]  /*7050*/  SYNCS.PHASECHK.TRANS64.TRYWAIT P0, [R2+URZ+0xd0], R63 ;  /* 0x0000d03f020075a7 */ /* 0x000e6400080011ff */
[----:B-1----:R-:W-:Y:S05]  /*7060*/  @!P0 BRA `(.L_x_120) ;  /* 0x0000001800288947 */ /* 0x002fea0003800000 */
.L_x_119:
[----:B------:R-:W-:Y:S05]  /*7070*/  BSYNC B0 ;  /* 0x0000000000007941 */ /* 0x000fea0003800000 */
.L_x_118:
[----:B------:R-:W-:Y:S11]  /*7080*/  ISETP.NE.AND P0, PT, R66, RZ, PT ;  /* 0x000000ff4200720c */ /* 0x000ff60003f05270 */
[----:B------:R-:W-:Y:S02]  /*7090*/  @!UPT UIADD3 URZ, UPT, UPT, URZ, URZ, URZ ;  /* 0x000000fffffff290 */ /* 0x000fe4000fffe0ff */
[----:B------:R-:W-:Y:S05]  /*70a0*/  @P0 WARPSYNC.ALL ;  /* 0x0000000000000948 */ /* 0x000fea0003800000 */
[----:B------:R3:W4:Y:S04]  /*70b0*/  @P0 LDSM.16.M88.4 R28, [R3+0x200] ;  /* 0x00020000031c083b */ /* 0x0007280000000200 */
[----:B------:R3:W2:Y:S02]  /*70c0*/  @P0 LDSM.16.M88.4 R36, [R0+0x200] ;  /* 0x000200000024083b */ /* 0x0006a40000000200 */
.L_x_117:
[----:B------:R-:W-:Y:S05]  /*70d0*/  BSYNC B1 ;  /* 0x0000000000017941 */ /* 0x000fea0003800000 */
.L_x_116:
[----:B-123--:R-:W-:Y:S05]  /*70e0*/  VIADD R0, R25, 0x20 ;  /* 0x0000002019007836 */ /* 0x00efea0000000000 */
[----:B------:R-:W-:Y:S04]  /*70f0*/  SHF.R.U32.HI R0, RZ, 0x15, R0 ;  /* 0x00000015ff007819 */ /* 0x000fe80000011600 */
[----:B------:R-:W-:Y:S11]  /*7100*/  LOP3.LUT P0, RZ, R0, 0x3, R46, 0x48, !PT ;  /* 0x0000000300ff7812 */ /* 0x000ff6000780482e */
[----:B------:R-:W-:Y:S02]  /*7110*/  @!UPT UIADD3 URZ, UPT, UPT, URZ, URZ, URZ ;  /* 0x000000fffffff290 */ /* 0x000fe4000fffe0ff */
[----:B------:R-:W-:Y:S05]  /*7120*/  @!P0 BRA `(.L_x_121) ;  /* 0x0000000000408947 */ /* 0x000fea0003800000 */
[----:B------:R-:W1:Y:S01]  /*7130*/  LDCU.64 UR8, c[0x4][0x70] ;  /* 0x01000e00ff0877ac */ /* 0x000e620008000a00 */
[----:B------:R-:W-:Y:S01]  /*7140*/  MOV R3, 0x0 ;  /* 0x0000000000037802 */ /* 0x000fe20000000f00 */
[----:B------:R-:W-:Y:S02]  /*7150*/  HFMA2 R12, -RZ, RZ, 0, 5.9604644775390625e-08 ;  /* 0x00000001ff0c7431 */ /* 0x000fe400000001ff */
[----:B------:R-:W-:Y:S02]  /*7160*/  IMAD.MOV.U32 R8, RZ, RZ, 0x192 ;  /* 0x00000192ff087424 */ /* 0x000fe400078e00ff */
[----:B------:R-:W-:Y:S01]  /*7170*/  IMAD.MOV.U32 R13, RZ, RZ, RZ ;  /* 0x000000ffff0d7224 */ /* 0x000fe200078e00ff */
[----:B------:R-:W2:Y:S01]  /*7180*/  LDCU.64 UR6, c[0x4][0x78] ;  /* 0x01000f00ff0677ac */ /* 0x000ea20008000a00 */
[----:B------:R-:W3:Y:S01]  /*7190*/  LDC.64 R2, c[0x4][R3] ;  /* 0x0100000003027b82 */ /* 0x000ee20000000a00 */
[----:B------:R-:W5:Y:S01]  /*71a0*/  LDCU.64 UR4, c[0x4][0x10] ;  /* 0x01000200ff0477ac */ /* 0x000f620008000a00 */
[----:B-1----:R-:W-:Y:S01]  /*71b0*/  MOV R5, UR9 ;  /* 0x0000000900057c02 */ /* 0x002fe20008000f00 */
[----:B------:R-:W-:Y:S01]  /*71c0*/  IMAD.U32 R4, RZ, RZ, UR8 ;  /* 0x00000008ff047e24 */ /* 0x000fe2000f8e00ff */
[----:B--2---:R-:W-:Y:S01]  /*71d0*/  MOV R7, UR7 ;  /* 0x0000000700077c02 */ /* 0x004fe20008000f00 */
[----:B------:R-:W-:Y:S01]  /*71e0*/  IMAD.U32 R6, RZ, RZ, UR6 ;  /* 0x00000006ff067e24 */ /* 0x000fe2000f8e00ff */
[----:B-----5:R-:W-:Y:S01]  /*71f0*/  MOV R11, UR5 ;  /* 0x00000005000b7c02 */ /* 0x020fe20008000f00 */
[----:B------:R-:W-:Y:S02]  /*7200*/  IMAD.U32 R10, RZ, RZ, UR4 ;  /* 0x00000004ff0a7e24 */ /* 0x000fe4000f8e00ff */
[----:B------:R-:W-:Y:S07]  /*7210*/  LEPC R20, `(.L_x_121) ;  /* 0x000000001014794e */ /* 0x000fee0000000000 */
[----:B---34-:R-:W-:Y:S05]  /*7220*/  CALL.ABS.NOINC R2 ;  /* 0x0000000002007343 */ /* 0x018fea0003c00000 */
.L_x_121:
[----:B------:R-:W-:Y:S01]  /*7230*/  ISETP.NE.AND P0, PT, R55, RZ, PT ;  /* 0x000000ff3700720c */ /* 0x000fe20003f05270 */
[----:B------:R-:W-:Y:S05]  /*7240*/  WARPSYNC.ALL ;  /* 0x0000000000007948 */ /* 0x000fea0003800000 */
[----:B------:R-:W-:Y:S01]  /*7250*/  R2UR UR4, R25 ;  /* 0x00000000190472ca */ /* 0x000fe200000e0000 */
[--C-:B----4-:R-:W-:Y:S01]  /*7260*/  HADD2.F32 R20, -RZ, R28.reuse.H0_H0 ;  /* 0x2000001cff147230 */ /* 0x110fe20000004100 */
[----:B------:R-:W-:Y:S01]  /*7270*/  BSSY.RECONVERGENT B0, `(.L_x_122) ;  /* 0x0000056000007945 */ /* 0x000fe20003800200 */
[----:B------:R-:W-:Y:S02]  /*7280*/  HADD2.F32 R21, -RZ, R28.H1_H1 ;  /* 0x3000001cff157230 */ /* 0x000fe40000004100 */
[--C-:B------:R-:W-:Y:S02]  /*7290*/  HADD2.F32 R25, -RZ, R29.reuse.H0_H0 ;  /* 0x2000001dff197230 */ /* 0x100fe40000004100 */
[----:B------:R-:W-:Y:S02]  /*72a0*/  HADD2.F32 R28, -RZ, R30.H0_H0 ;  /* 0x2000001eff1c7230 */ /* 0x000fe40000004100 */
[--C-:B------:R-:W-:Y:S02]  /*72b0*/  HADD2.F32 R32, -RZ, R36.reuse.H0_H0 ;  /* 0x20000024ff207230 */ /* 0x100fe40000004100 */
[----:B------:R-:W-:Y:S02]  /*72c0*/  HADD2.F32 R33, -RZ, R36.H1_H1 ;  /* 0x30000024ff217230 */ /* 0x000fe40000004100 */
[----:B------:R-:W1:Y:S01]  /*72d0*/  LDTM.16dp256bit.x4 R4, tmem[UR4+0x20] ;  /* 0x00002004000479ee */ /* 0x000e620008120000 */
[----:B------:R-:W-:Y:S01]  /*72e0*/  NOP ;  /* 0x0000000000007918 */ /* 0x000fe20000000000 */
[----:B------:R-:W-:Y:S01]  /*72f0*/  R2UR UR4, R27 ;  /* 0x000000001b0472ca */ /* 0x000fe200000e0000 */
[----:B------:R-:W-:Y:S02]  /*7300*/  HADD2.F32 R27, -RZ, R29.H1_H1 ;  /* 0x3000001dff1b7230 */ /* 0x000fe40000004100 */
[----:B------:R-:W-:Y:S02]  /*7310*/  HADD2.F32 R29, -RZ, R30.H1_H1 ;  /* 0x3000001eff1d7230 */ /* 0x000fe40000004100 */
[--C-:B------:R-:W-:Y:S02]  /*7320*/  HADD2.F32 R30, -RZ, R31.reuse.H0_H0 ;  /* 0x2000001fff1e7230 */ /* 0x100fe40000004100 */
[----:B------:R-:W-:Y:S02]  /*7330*/  HADD2.F32 R31, -RZ, R31.H1_H1 ;  /* 0x3000001fff1f7230 */ /* 0x000fe40000004100 */
[--C-:B------:R-:W-:Y:S02]  /*7340*/  HADD2.F32 R34, -RZ, R37.reuse.H0_H0 ;  /* 0x20000025ff227230 */ /* 0x100fe40000004100 */
[----:B------:R-:W-:Y:S02]  /*7350*/  HADD2.F32 R35, -RZ, R37.H1_H1 ;  /* 0x30000025ff237230 */ /* 0x000fe40000004100 */
[----:B------:R-:W-:Y:S01]  /*7360*/  UIADD3 UR4, UPT, UPT, UR4, 0x150, URZ ;  /* 0x0000015004047890 */ /* 0x000fe2000fffe0ff */
[--C-:B------:R-:W-:Y:S02]  /*7370*/  HADD2.F32 R36, -RZ, R38.reuse.H0_H0 ;  /* 0x20000026ff247230 */ /* 0x100fe40000004100 */
[----:B------:R-:W-:Y:S01]  /*7380*/  HADD2.F32 R37, -RZ, R38.H1_H1 ;  /* 0x30000026ff257230 */ /* 0x000fe20000004100 */
[----:B------:R-:W-:Y:S01]  /*7390*/  UPRMT UR4, UR54, 0x654, UR4 ;  /* 0x0000065436047896 */ /* 0x000fe20008000004 */
[--C-:B------:R-:W-:Y:S02]  /*73a0*/  HADD2.F32 R38, -RZ, R39.reuse.H0_H0 ;  /* 0x20000027ff267230 */ /* 0x100fe40000004100 */
[----:B------:R-:W-:Y:S02]  /*73b0*/  HADD2.F32 R39, -RZ, R39.H1_H1 ;  /* 0x30000027ff277230 */ /* 0x000fe40000004100 */
[C---:B-1----:R-:W-:Y:S01]  /*73c0*/  FMUL R4, R24.reuse, R4 ;  /* 0x0000000418047220 */ /* 0x042fe20000400000 */
[C---:B------:R-:W-:Y:S01]  /*73d0*/  FMUL R5, R24.reuse, R5 ;  /* 0x0000000518057220 */ /* 0x040fe20000400000 */
[C---:B------:R-:W-:Y:S01]  /*73e0*/  FMUL R6, R24.reuse, R6 ;  /* 0x0000000618067220 */ /* 0x040fe20000400000 */
[----:B------:R-:W-:Y:S01]  /*73f0*/  FMUL R7, R24, R7 ;  /* 0x0000000718077220 */ /* 0x000fe20000400000 */
[----:B------:R-:W-:Y:S01]  /*7400*/  SYNCS.ARRIVE.TRANS64.RED.A1T0 RZ, [UR4], RZ ;  /* 0x000000ffffff79a7 */ /* 0x000fe20008100404 */
[C---:B------:R-:W-:Y:S01]  /*7410*/  FFMA R4, R26.reuse, R20, R4 ;  /* 0x000000141a047223 */ /* 0x040fe20000000004 */
[C---:B------:R-:W-:Y:S01]  /*7420*/  FFMA R5, R26.reuse, R21, R5 ;  /* 0x000000151a057223 */ /* 0x040fe20000000005 */
[C---:B------:R-:W-:Y:S01]  /*7430*/  FFMA R6, R26.reuse, R25, R6 ;  /* 0x000000191a067223 */ /* 0x040fe20000000006 */
[----:B------:R-:W-:Y:S01]  /*7440*/  FFMA R7, R26, R27, R7 ;  /* 0x0000001b1a077223 */ /* 0x000fe20000000007 */
[C---:B------:R-:W-:Y:S01]  /*7450*/  FMUL R8, R24.reuse, R8 ;  /* 0x0000000818087220 */ /* 0x040fe20000400000 */
[C---:B------:R-:W-:Y:S01]  /*7460*/  FMUL R9, R24.reuse, R9 ;  /* 0x0000000918097220 */ /* 0x040fe20000400000 */
[----:B------:R-:W-:Y:S01]  /*7470*/  F2FP.F16.F32.PACK_AB R4, R5, R4 ;  /* 0x000000040504723e */ /* 0x000fe200000000ff */
[----:B------:R-:W-:Y:S01]  /*7480*/  FMUL R10, R24, R10 ;  /* 0x0000000a180a7220 */ /* 0x000fe20000400000 */
[----:B------:R-:W-:Y:S01]  /*7490*/  F2FP.F16.F32.PACK_AB R5, R7, R6 ;  /* 0x000000060705723e */ /* 0x000fe200000000ff */
[C---:B------:R-:W-:Y:S01]  /*74a0*/  FFMA R8, R26.reuse, R28, R8 ;  /* 0x0000001c1a087223 */ /* 0x040fe20000000008 */
[----:B------:R-:W-:Y:S01]  /*74b0*/  FFMA R9, R26, R29, R9 ;  /* 0x0000001d1a097223 */ /* 0x000fe20000000009 */
[C---:B------:R-:W-:Y:S01]  /*74c0*/  FMUL R11, R24.reuse, R11 ;  /* 0x0000000b180b7220 */ /* 0x040fe20000400000 */
[C---:B------:R-:W-:Y:S01]  /*74d0*/  FMUL R0, R24.reuse, R12 ;  /* 0x0000000c18007220 */ /* 0x040fe20000400000 */
[----:B------:R-:W-:Y:S01]  /*74e0*/  FMUL R2, R24, R13 ;  /* 0x0000000d18027220 */ /* 0x000fe20000400000 */
[----:B------:R-:W-:Y:S01]  /*74f0*/  FFMA R10, R26, R30, R10 ;  /* 0x0000001e1a0a7223 */ /* 0x000fe2000000000a */
[----:B------:R-:W-:Y:S01]  /*7500*/  FMUL R3, R24, R14 ;  /* 0x0000000e18037220 */ /* 0x000fe20000400000 */
[----:B------:R-:W-:Y:S01]  /*7510*/  F2FP.F16.F32.PACK_AB R6, R9, R8 ;  /* 0x000000080906723e */ /* 0x000fe200000000ff */
[----:B------:R-:W-:Y:S01]  /*7520*/  FFMA R11, R26, R31, R11 ;  /* 0x0000001f1a0b7223 */ /* 0x000fe2000000000b */
[C---:B------:R-:W-:Y:S01]  /*7530*/  FMUL R15, R24.reuse, R15 ;  /* 0x0000000f180f7220 */ /* 0x040fe20000400000 */
[----:B------:R-:W-:Y:S01]  /*7540*/  FMUL R12, R24, R16 ;  /* 0x00000010180c7220 */ /* 0x000fe20000400000 */
[----:B------:R-:W-:Y:S01]  /*7550*/  FFMA R0, R26, R32, R0 ;  /* 0x000000201a007223 */ /* 0x000fe20000000000 */
[----:B------:R-:W-:Y:S01]  /*7560*/  MOV R8, UR45 ;  /* 0x0000002d00087c02 */ /* 0x000fe20008000f00 */
[----:B------:R-:W-:Y:S01]  /*7570*/  FMUL R13, R24, R17 ;  /* 0x00000011180d7220 */ /* 0x000fe20000400000 */
[----:B------:R-:W-:Y:S01]  /*7580*/  FFMA R2, R26, R33, R2 ;  /* 0x000000211a027223 */ /* 0x000fe20000000002 */
[----:B------:R-:W-:Y:S01]  /*7590*/  FMUL R14, R24, R18 ;  /* 0x00000012180e7220 */ /* 0x000fe20000400000 */
[C---:B------:R-:W-:Y:S01]  /*75a0*/  FFMA R3, R26.reuse, R34, R3 ;  /* 0x000000221a037223 */ /* 0x040fe20000000003 */
[----:B------:R-:W-:Y:S01]  /*75b0*/  FFMA R15, R26, R35, R15 ;  /* 0x000000231a0f7223 */ /* 0x000fe2000000000f */
[----:B------:R-:W-:Y:S01]  /*75c0*/  FMUL R19, R24, R19 ;  /* 0x0000001318137220 */ /* 0x000fe20000400000 */
[----:B------:R-:W-:Y:S01]  /*75d0*/  FFMA R12, R26, R36, R12 ;  /* 0x000000241a0c7223 */ /* 0x000fe2000000000c */
        /* <DEDUP_REMOVED lines=22> */
[----:B------:R-:W-:Y:S02]  /*7740*/  ULEA UR5, UR45, UR44, 0xc ;  /* 0x0000002c2d057291 */ /* 0x000fe4000f8e60ff */
[----:B------:R-:W-:Y:S02]  /*7750*/  UIADD3 UR9, UPT, UPT, UR49, 0x20, URZ ;  /* 0x0000002031097890 */ /* 0x000fe4000fffe0ff */
[----:B------:R-:W-:Y:S01]  /*7760*/  UIADD3 UR8, UPT, UPT, UR5, 0x200, URZ ;  /* 0x0000020005087890 */ /* 0x000fe2000fffe0ff */
[----:B------:R-:W-:Y:S01]  /*7770*/  UMOV UR10, UR50 ;  /* 0x00000032000a7c82 */ /* 0x000fe20008000000 */
[----:B------:R-:W-:Y:S01]  /*7780*/  UMOV UR11, UR36 ;  /* 0x00000024000b7c82 */ /* 0x000fe20008000000 */
[----:B--2---:R-:W-:Y:S04]  /*7790*/  UIADD3 UR4, UP0, UPT, UR6, 0x680, URZ ;  /* 0x0000068006047890 */ /* 0x004fe8000ff1e0ff */
[----:B------:R-:W-:Y:S09]  /*77a0*/  UIADD3.X UR5, UPT, UPT, URZ, UR7, URZ, UP0, !UPT ;  /* 0x00000007ff057290 */ /* 0x000ff200087fe4ff */
[----:B------:R2:W-:Y:S02]  /*77b0*/  UTMASTG.3D [UR8], [UR4] ;  /* 0x00000008040073b5 */ /* 0x0005e40008010000 */
[----:B--2---:R0:W-:Y:S02]  /*77c0*/  UTMACMDFLUSH ;  /* 0x00000000000079b7 */ /* 0x0041e40000000000 */
.L_x_123:
[----:B------:R-:W-:Y:S05]  /*77d0*/  BSYNC.RECONVERGENT B0 ;  /* 0x0000000000007941 */ /* 0x000fea0003800200 */
.L_x_122:
[----:B------:R-:W-:Y:S01]  /*77e0*/  UIADD3 UR4, UPT, UPT, UR45, 0x1, URZ ;  /* 0x000000012d047890 */ /* 0x000fe2000fffe0ff */
[----:B------:R-:W-:Y:S03]  /*77f0*/  BSSY.RECONVERGENT B0, `(.L_x_124) ;  /* 0x0000008000007945 */ /* 0x000fe60003800200 */
[----:B------:R-:W-:Y:S04]  /*7800*/  UISETP.NE.AND UP0, UPT, UR4, 0x3, UPT ;  /* 0x000000030400788c */ /* 0x000fe8000bf05270 */
[----:B------:R-:W-:Y:S02]  /*7810*/  UISETP.EQ.XOR UP1, UPT, UR47, 0x3, !UP0 ;  /* 0x000000032f00788c */ /* 0x000fe4000c722a70 */
[----:B------:R-:W-:Y:S02]  /*7820*/  USEL UR46, UR4, URZ, UP0 ;  /* 0x000000ff042e7287 */ /* 0x000fe40008000000 */
[----:B------:R-:W-:Y:S04]  /*7830*/  USEL UR5, URZ, 0x1, !UP1 ;  /* 0x00000001ff057887 */ /* 0x000fe8000c800000 */
[----:B------:R-:W-:Y:S01]  /*7840*/  ULOP3.LUT UR55, UR55, UR5, URZ, 0x3c, !UPT ;  /* 0x0000000537377292 */ /* 0x000fe2000f8e3cff */
[----:B------:R-:W-:Y:S11]  /*7850*/  @P0 BRA `(.L_x_125) ;  /* 0x0000000000040947 */ /* 0x000ff60003800000 */
[----:B------:R-:W-:Y:S04]  /*7860*/  DEPBAR.LE SB0, 0x1 ;  /* 0x000080400000791a */ /* 0x000fe80000000000 */
.L_x_125:
[----:B------:R-:W-:Y:S05]  /*7870*/  BSYNC.RECONVERGENT B0 ;  /* 0x0000000000007941 */ /* 0x000fea0003800200 */
.L_x_124:
[----:B------:R-:W-:Y:S01]  /*7880*/  BAR.SYNC.DEFER_BLOCKING 0x1, 0x80 ;  /* 0x0042000000007b1d */ /* 0x000fe20000010000 */
[----:B------:R-:W-:Y:S01]  /*7890*/  UISETP.NE.AND UP0, UPT, UR53, -0x2, UPT ;  /* 0xfffffffe3500788c */ /* 0x000fe2000bf05270 */
[----:B------:R-:W-:Y:S08]  /*78a0*/  IADD3 R22, PT, PT, R22, 0x1, RZ ;  /* 0x0000000116167810 */ /* 0x000ff00007ffe0ff */
[----:B------:R-:W-:Y:S05]  /*78b0*/  BRA.U !UP0, `(.L_x_126) ;  /* 0x0000000108287547 */ /* 0x000fea000b800000 */
[----:B------:R-:W-:Y:S01]  /*78c0*/  ISETP.NE.AND P0, PT, R61, RZ, PT ;  /* 0x000000ff3d00720c */ /* 0x000fe20003f05270 */
[----:B------:R-:W-:Y:S01]  /*78d0*/  IMAD.U32 R2, RZ, RZ, UR52 ;  /* 0x00000034ff027e24 */ /* 0x000fe2000f8e00ff */
[----:B------:R-:W-:Y:S01]  /*78e0*/  UIADD3 UR4, UPT, UPT, UR52, 0x1, URZ ;  /* 0x0000000134047890 */ /* 0x000fe2000fffe0ff */
[----:B------:R-:W-:Y:S03]  /*78f0*/  IMAD.U32 R0, RZ, RZ, UR54 ;  /* 0x00000036ff007e24 */ /* 0x000fe6000f8e00ff */
[----:B------:R-:W-:Y:S04]  /*7900*/  UISETP.NE.AND UP0, UPT, UR4, 0x3, UPT ;  /* 0x000000030400788c */ /* 0x000fe8000bf05270 */
[----:B------:R-:W-:Y:S03]  /*7910*/  USEL UR52, UR4, URZ, UP0 ;  /* 0x000000ff04347287 */ /* 0x000fe60008000000 */
[----:B------:R-:W-:Y:S05]  /*7920*/  @P0 LEA R2, R2, UR44, 0x3 ;  /* 0x0000002c02020c11 */ /* 0x000fea000f8e18ff */
[----:B------:R-:W-:Y:S05]  /*7930*/  @P0 VIADD R2, R2, 0xe8 ;  /* 0x000000e802020836 */ /* 0x000fea0000000000 */
[----:B------:R-:W-:Y:S04]  /*7940*/  @P0 PRMT R0, R0, 0x654, R2 ;  /* 0x0000065400000816 */ /* 0x000fe80000000002 */
[----:B------:R2:W-:Y:S03]  /*7950*/  @P0 SYNCS.ARRIVE.TRANS64.RED.A1T0 RZ, [R0+URZ], RZ ;  /* 0x000000ff00ff09a7 */ /* 0x0005e600081004ff */
.L_x_126:
[----:B------:R-:W-:Y:S01]  /*7960*/  R2UR UR6, R60 ;  /* 0x000000003c0672ca */ /* 0x000fe200000e0000 */
[----:B------:R-:W-:Y:S01]  /*7970*/  UIADD3 UR53, UPT, UPT, UR53, 0x2, URZ ;  /* 0x0000000235357890 */ /* 0x000fe2000fffe0ff */
[----:B------:R-:W-:Y:S02]  /*7980*/  R2UR UR5, R47 ;  /* 0x000000002f0572ca */ /* 0x000fe400000e0000 */
[----:B------:R-:W-:Y:S02]  /*7990*/  R2UR UR4, R48 ;  /* 0x00000000300472ca */ /* 0x000fe400000e0000 */
[----:B------:R-:W-:Y:S02]  /*79a0*/  R2UR UR36, R58 ;  /* 0x000000003a2472ca */ /* 0x000fe400000e0000 */
[----:B------:R-:W-:Y:S02]  /*79b0*/  ISETP.NE.AND P0, PT, R51, 0x2, PT ;  /* 0x000000023300780c */ /* 0x000fe40003f05270 */
[----:B------:R-:W-:Y:S02]  /*79c0*/  ISETP.NE.AND P1, PT, R22, 0x4, PT ;  /* 0x000000041600780c */ /* 0x000fe40003f25270 */
[----:B------:R-:W-:Y:S01]  /*79d0*/  SEL R2, RZ, 0x1, P0 ;  /* 0x00000001ff027807 */ /* 0x000fe20000000000 */
[----:B------:R-:W-:Y:S01]  /*79e0*/  UISETP.NE.AND UP0, UPT, UR6, URZ, UPT ;  /* 0x000000ff0600728c */ /* 0x000fe2000bf05270 */
[----:B--2---:R-:W-:Y:S01]  /*79f0*/  SEL R0, RZ, 0x1, P1 ;  /* 0x00000001ff007807 */ /* 0x004fe20000800000 */
[----:B------:R-:W-:Y:S01]  /*7a00*/  UIADD3 UR30, UPT, UPT, UR37, UR5, URZ ;  /* 0x00000005251e7290 */ /* 0x000fe2000fffe0ff */
[----:B------:R-:W-:Y:S01]  /*7a10*/  LOP3.LUT R52, R52, R2, RZ, 0x3c, !PT ;  /* 0x0000000234347212 */ /* 0x000fe200078e3cff */
[----:B------:R-:W-:Y:S01]  /*7a20*/  UIADD3 UR26, UPT, UPT, UR38, UR4, URZ ;  /* 0x00000004261a7290 */ /* 0x000fe2000fffe0ff */
[----:B------:R-:W-:Y:S02]  /*7a30*/  LOP3.LUT R53, R53, R0, RZ, 0x3c, !PT ;  /* 0x0000000035357212 */ /* 0x000fe400078e3cff */
[----:B------:R-:W-:Y:S02]  /*7a40*/  SEL R51, R51, RZ, P0 ;  /* 0x000000ff33337207 */ /* 0x000fe40000000000 */
[----:B------:R-:W-:Y:S01]  /*7a50*/  SEL R22, R22, RZ, P1 ;  /* 0x000000ff16167207 */ /* 0x000fe20000800000 */
[----:B------:R-:W-:Y:S06]  /*7a60*/  BRA.U UP0, `(.L_x_127) ;  /* 0xffffffdd005c7547 */ /* 0x000fec000b83ffff */
[----:B------:R-:W-:-:S13]  /*7a70*/  R2UR UR4, R49 ;  /* 0x00000000310472ca */ /* 0x000fda00000e0000 */
[----:B------:R-:W-:-:S09]  /*7a80*/  UISETP.NE.AND UP0, UPT, UR4, URZ, UPT ;  /* 0x000000ff0400728c */ /* 0x000fd2000bf05270 */
[----:B------:R-:W-:Y:S05]  /*7a90*/  BRA.U !UP0, `(.L_x_128) ;  /* 0x0000000108487547 */ /* 0x000fea000b800000 */
[----:B------:R-:W2:Y:S02]  /*7aa0*/  LDCU.64 UR4, c[0x0][0x890] ;  /* 0x00011200ff0477ac */ /* 0x000ea40008000a00 */
[----:B--2---:R-:W-:-:S04]  /*7ab0*/  UISETP.NE.U32.AND UP0, UPT, UR4, URZ, UPT ;  /* 0x000000ff0400728c */ /* 0x004fc8000bf05070 */
[----:B------:R-:W-:-:S09]  /*7ac0*/  UISETP.NE.AND.EX UP0, UPT, UR5, URZ, UPT, UP0 ;  /* 0x000000ff0500728c */ /* 0x000fd2000bf05300 */
[----:B------:R-:W-:Y:S05]  /*7ad0*/  BRA.U UP0, `(.L_x_129) ;  /* 0x00000001000c7547 */ /* 0x000fea000b800000 */
[----:B------:R-:W-:-:S13]  /*7ae0*/  FSETP.NEU.AND P0, PT, R26, RZ, PT ;  /* 0x000000ff1a00720b */ /* 0x000fda0003f0d000 */
[----:B------:R-:W-:Y:S05]  /*7af0*/  @!P0 EXIT ;  /* 0x000000000000894d */ /* 0x000fea0003800000 */
[----:B------:R-:W-:Y:S05]  /*7b00*/  BRA `(.L_x_128) ;  /* 0x00000000002c7947 */ /* 0x000fea0003800000 */
.L_x_129:
[----:B------:R-:W-:Y:S01]  /*7b10*/  ISETP.NE.AND P0, PT, R50, RZ, PT ;  /* 0x000000ff3200720c */ /* 0x000fe20003f05270 */
[----:B------:R-:W-:-:S12]  /*7b20*/  BSSY.RECONVERGENT B0, `(.L_x_128) ;  /* 0x0000009000007945 */ /* 0x000fd80003800200 */
[----:B------:R-:W-:Y:S05]  /*7b30*/  @P0 BRA `(.L_x_130) ;  /* 0x0000000000140947 */ /* 0x000fea0003800000 */
[----:B------:R-:W2:Y:S02]  /*7b40*/  LDCU.64 UR4, c[0x0][0x888] ;  /* 0x00011100ff0477ac */ /* 0x000ea40008000a00 */
[----:B--2---:R-:W-:-:S04]  /*7b50*/  ISETP.NE.U32.AND P0, PT, RZ, UR4, PT ;  /* 0x00000004ff007c0c */ /* 0x004fc8000bf05070 */
[----:B------:R-:W-:-:S13]  /*7b60*/  ISETP.NE.AND.EX P0, PT, RZ, UR5, PT, P0 ;  /* 0x00000005ff007c0c */ /* 0x000fda000bf05300 */
[----:B------:R-:W-:Y:S05]  /*7b70*/  @!P0 EXIT ;  /* 0x000000000000894d */ /* 0x000fea0003800000 */
[----:B------:R-:W-:Y:S05]  /*7b80*/  BRA `(.L_x_131) ;  /* 0x0000000000087947 */ /* 0x000fea0003800000 */
.L_x_130:
[----:B------:R-:W-:-:S13]  /*7b90*/  FSETP.NEU.AND P0, PT, R26, RZ, PT ;  /* 0x000000ff1a00720b */ /* 0x000fda0003f0d000 */
[----:B------:R-:W-:Y:S05]  /*7ba0*/  @!P0 EXIT ;  /* 0x000000000000894d */ /* 0x000fea0003800000 */
.L_x_131:
[----:B------:R-:W-:Y:S05]  /*7bb0*/  BSYNC.RECONVERGENT B0 ;  /* 0x0000000000007941 */ /* 0x000fea0003800200 */
.L_x_128:
[----:B------:R-:W-:Y:S01]  /*7bc0*/  ULEA UR4, UR52, UR44, 0x3 ;  /* 0x0000002c34047291 */ /* 0x000fe2000f8e18ff */
[----:B------:R-:W-:-:S04]  /*7bd0*/  DEPBAR.LE SB0, 0x0 ;  /* 0x000080000000791a */ /* 0x000fc80000000000 */
[----:B------:R-:W-:-:S04]  /*7be0*/  UIADD3 UR4, UPT, UPT, UR4, 0xe8, URZ ;  /* 0x000000e804047890 */ /* 0x000fc8000fffe0ff */
[----:B------:R-:W-:-:S09]  /*7bf0*/  UPRMT UR4, UR54, 0x654, UR4 ;  /* 0x0000065436047896 */ /* 0x000fd20008000004 */
[----:B------:R-:W-:Y:S01]  /*7c00*/  SYNCS.ARRIVE.TRANS64.RED.A1T0 RZ, [UR4], RZ ;  /* 0x000000ffffff79a7 */ /* 0x000fe20008100404 */
[----:B------:R-:W-:Y:S05]  /*7c10*/  EXIT ;  /* 0x000000000000794d */ /* 0x000fea0003800000 */
.L_x_25:
[----:B---3--:R3:W4:Y:S02]  /*7c20*/  SYNCS.PHASECHK.TRANS64.TRYWAIT P0, [R0+URZ+0x180], R2 ;  /* 0x00018002000075a7 */ /* 0x00872400080011ff */
[----:B----4-:R-:W-:Y:S05]  /*7c30*/  @!P0 NANOSLEEP.SYNCS 0x989680 ;  /* 0x009896800000895d */ /* 0x010fea0003900000 */
[----:B------:R-:W4:Y:S02]  /*7c40*/  @!P0 SYNCS.PHASECHK.TRANS64 P0, [R0+URZ+0x180], R2 ;  /* 0x00018002000085a7 */ /* 0x000f2400080010ff */
[----:B----4-:R-:W-:Y:S05]  /*7c50*/  @!P0 BRA `(.L_x_25) ;  /* 0xfffffffc00f08947 */ /* 0x010fea000383ffff */
[----:B------:R-:W-:Y:S05]  /*7c60*/  BRA `(.L_x_132) ;  /* 0xffffff9c00547947 */ /* 0x000fea000383ffff */
.L_x_28:
[----:B--2---:R-:W-:-:S07]  /*7c70*/  MOV R0, UR33 ;  /* 0x0000002100007c02 */ /* 0x004fce0008000f00 */
.L_x_133:
[----:B--2---:R2:W3:Y:S02]  /*7c80*/  SYNCS.PHASECHK.TRANS64.TRYWAIT P0, [R0+URZ+0x68], R3 ;  /* 0x00006803000075a7 */ /* 0x0044e400080011ff */
[----:B---3--:R-:W-:Y:S05]  /*7c90*/  @!P0 NANOSLEEP.SYNCS 0x989680 ;  /* 0x009896800000895d */ /* 0x008fea0003900000 */
[----:B------:R-:W3:Y:S02]  /*7ca0*/  @!P0 SYNCS.PHASECHK.TRANS64 P0, [R0+URZ+0x68], R3 ;  /* 0x00006803000085a7 */ /* 0x000ee400080010ff */
[----:B---3--:R-:W-:Y:S05]  /*7cb0*/  @!P0 BRA `(.L_x_133) ;  /* 0xfffffffc00f08947 */ /* 0x008fea000383ffff */
[----:B------:R-:W-:Y:S05]  /*7cc0*/  BRA `(.L_x_27) ;  /* 0xffffff9c009c7947 */ /* 0x000fea000383ffff */
.L_x_35:
[----:B-1----:R-:W-:-:S07]  /*7cd0*/  MOV R0, UR17 ;  /* 0x0000001100007c02 */ /* 0x002fce0008000f00 */
.L_x_134:
[----:B-1----:R1:W2:Y:S02]  /*7ce0*/  SYNCS.PHASECHK.TRANS64.TRYWAIT P0, [R0+URZ+0x68], R3 ;  /* 0x00006803000075a7 */ /* 0x0022a400080011ff */
[----:B--2---:R-:W-:Y:S05]  /*7cf0*/  @!P0 NANOSLEEP.SYNCS 0x989680 ;  /* 0x009896800000895d */ /* 0x004fea0003900000 */
[----:B------:R-:W2:Y:S02]  /*7d00*/  @!P0 SYNCS.PHASECHK.TRANS64 P0, [R0+URZ+0x68], R3 ;  /* 0x00006803000085a7 */ /* 0x000ea400080010ff */
[----:B--2---:R-:W-:Y:S05]  /*7d10*/  @!P0 BRA `(.L_x_134) ;  /* 0xfffffffc00f08947 */ /* 0x004fea000383ffff */
[----:B------:R-:W-:Y:S05]  /*7d20*/  BRA `(.L_x_34) ;  /* 0xffffffa0005c7947 */ /* 0x000fea000383ffff */
.L_x_40:
[----:B-1----:R1:W2:Y:S02]  /*7d30*/  SYNCS.PHASECHK.TRANS64.TRYWAIT P0, [R3+URZ+0x110], R0 ;  /* 0x00011000030075a7 */ /* 0x0022a400080011ff */
[----:B--2---:R-:W-:Y:S05]  /*7d40*/  @!P0 NANOSLEEP.SYNCS 0x989680 ;  /* 0x009896800000895d */ /* 0x004fea0003900000 */
[----:B------:R-:W2:Y:S02]  /*7d50*/  @!P0 SYNCS.PHASECHK.TRANS64 P0, [R3+URZ+0x110], R0 ;  /* 0x00011000030085a7 */ /* 0x000ea400080010ff */
[----:B--2---:R-:W-:Y:S05]  /*7d60*/  @!P0 BRA `(.L_x_40) ;  /* 0xfffffffc00f08947 */ /* 0x004fea000383ffff */
[----:B------:R-:W-:Y:S05]  /*7d70*/  BRA `(.L_x_135) ;  /* 0xffffffa400047947 */ /* 0x000fea000383ffff */
.L_x_44:
[----:B------:R-:W-:-:S07]  /*7d80*/  MOV R0, UR4 ;  /* 0x0000000400007c02 */ /* 0x000fce0008000f00 */
.L_x_136:
[----:B-1----:R1:W2:Y:S02]  /*7d90*/  SYNCS.PHASECHK.TRANS64.TRYWAIT P0, [R0+URZ], R2 ;  /* 0x00000002000075a7 */ /* 0x0022a400080011ff */
[----:B--2---:R-:W-:Y:S05]  /*7da0*/  @!P0 NANOSLEEP.SYNCS 0x989680 ;  /* 0x009896800000895d */ /* 0x004fea0003900000 */
[----:B------:R-:W2:Y:S02]  /*7db0*/  @!P0 SYNCS.PHASECHK.TRANS64 P0, [R0+URZ], R2 ;  /* 0x00000002000085a7 */ /* 0x000ea400080010ff */
[----:B--2---:R-:W-:Y:S05]  /*7dc0*/  @!P0 BRA `(.L_x_136) ;  /* 0xfffffffc00f08947 */ /* 0x004fea000383ffff */
[----:B------:R-:W-:Y:S05]  /*7dd0*/  BRA `(.L_x_137) ;  /* 0xffffffa800b07947 */ /* 0x000fea000383ffff */
.L_x_45:
[----:B------:R-:W-:-:S07]  /*7de0*/  MOV R0, UR5 ;  /* 0x0000000500007c02 */ /* 0x000fce0008000f00 */
.L_x_138:
[----:B-1----:R1:W2:Y:S02]  /*7df0*/  SYNCS.PHASECHK.TRANS64.TRYWAIT P0, [R0+URZ], R3 ;  /* 0x00000003000075a7 */ /* 0x0022a400080011ff */
[----:B--2---:R-:W-:Y:S05]  /*7e00*/  @!P0 NANOSLEEP.SYNCS 0x989680 ;  /* 0x009896800000895d */ /* 0x004fea0003900000 */
[----:B------:R-:W2:Y:S02]  /*7e10*/  @!P0 SYNCS.PHASECHK.TRANS64 P0, [R0+URZ], R3 ;  /* 0x00000003000085a7 */ /* 0x000ea400080010ff */
[----:B--2---:R-:W-:Y:S05]  /*7e20*/  @!P0 BRA `(.L_x_138) ;  /* 0xfffffffc00f08947 */ /* 0x004fea000383ffff */
[----:B------:R-:W-:Y:S05]  /*7e30*/  BRA `(.L_x_139) ;  /* 0xffffffa800bc7947 */ /* 0x000fea000383ffff */
.L_x_46:
[----:B------:R-:W-:-:S07]  /*7e40*/  MOV R0, UR5 ;  /* 0x0000000500007c02 */ /* 0x000fce0008000f00 */
.L_x_140:
[----:B-1----:R1:W2:Y:S02]  /*7e50*/  SYNCS.PHASECHK.TRANS64.TRYWAIT P0, [R0+URZ], R3 ;  /* 0x00000003000075a7 */ /* 0x0022a400080011ff */
[----:B--2---:R-:W-:Y:S05]  /*7e60*/  @!P0 NANOSLEEP.SYNCS 0x989680 ;  /* 0x009896800000895d */ /* 0x004fea0003900000 */
[----:B------:R-:W2:Y:S02]  /*7e70*/  @!P0 SYNCS.PHASECHK.TRANS64 P0, [R0+URZ], R3 ;  /* 0x00000003000085a7 */ /* 0x000ea400080010ff */
[----:B--2---:R-:W-:Y:S05]  /*7e80*/  @!P0 BRA `(.L_x_140) ;  /* 0xfffffffc00f08947 */ /* 0x004fea000383ffff */
[----:B------:R-:W-:Y:S05]  /*7e90*/  BRA `(.L_x_141) ;  /* 0xffffffa800c87947 */ /* 0x000fea000383ffff */
.L_x_47:
[----:B------:R-:W-:-:S07]  /*7ea0*/  MOV R0, UR5 ;  /* 0x0000000500007c02 */ /* 0x000fce0008000f00 */
.L_x_142:
[----:B-1----:R1:W2:Y:S02]  /*7eb0*/  SYNCS.PHASECHK.TRANS64.TRYWAIT P0, [R0+URZ], R3 ;  /* 0x00000003000075a7 */ /* 0x0022a400080011ff */
[----:B--2---:R-:W-:Y:S05]  /*7ec0*/  @!P0 NANOSLEEP.SYNCS 0x989680 ;  /* 0x009896800000895d */ /* 0x004fea0003900000 */
[----:B------:R-:W2:Y:S02]  /*7ed0*/  @!P0 SYNCS.PHASECHK.TRANS64 P0, [R0+URZ], R3 ;  /* 0x00000003000085a7 */ /* 0x000ea400080010ff */
[----:B--2---:R-:W-:Y:S05]  /*7ee0*/  @!P0 BRA `(.L_x_142) ;  /* 0xfffffffc00f08947 */ /* 0x004fea000383ffff */
[----:B------:R-:W-:Y:S05]  /*7ef0*/  BRA `(.L_x_143) ;  /* 0xffffffa800d47947 */ /* 0x000fea000383ffff */
.L_x_48:
[----:B------:R-:W-:-:S07]  /*7f00*/  MOV R0, UR5 ;  /* 0x0000000500007c02 */ /* 0x000fce0008000f00 */
.L_x_144:
[----:B-1----:R1:W2:Y:S02]  /*7f10*/  SYNCS.PHASECHK.TRANS64.TRYWAIT P0, [R0+URZ], R3 ;  /* 0x00000003000075a7 */ /* 0x0022a400080011ff */
[----:B--2---:R-:W-:Y:S05]  /*7f20*/  @!P0 NANOSLEEP.SYNCS 0x989680 ;  /* 0x009896800000895d */ /* 0x004fea0003900000 */
[----:B------:R-:W2:Y:S02]  /*7f30*/  @!P0 SYNCS.PHASECHK.TRANS64 P0, [R0+URZ], R3 ;  /* 0x00000003000085a7 */ /* 0x000ea400080010ff */
[----:B--2---:R-:W-:Y:S05]  /*7f40*/  @!P0 BRA `(.L_x_144) ;  /* 0xfffffffc00f08947 */ /* 0x004fea000383ffff */
[----:B------:R-:W-:Y:S05]  /*7f50*/  BRA `(.L_x_145) ;  /* 0xffffffa800e07947 */ /* 0x000fea000383ffff */
.L_x_49:
[----:B------:R-:W-:-:S07]  /*7f60*/  MOV R0, UR5 ;  /* 0x0000000500007c02 */ /* 0x000fce0008000f00 */
.L_x_146:
[----:B-1----:R1:W2:Y:S02]  /*7f70*/  SYNCS.PHASECHK.TRANS64.TRYWAIT P0, [R0+URZ], R3 ;  /* 0x00000003000075a7 */ /* 0x0022a400080011ff */
[----:B--2---:R-:W-:Y:S05]  /*7f80*/  @!P0 NANOSLEEP.SYNCS 0x989680 ;  /* 0x009896800000895d */ /* 0x004fea0003900000 */
[----:B------:R-:W2:Y:S02]  /*7f90*/  @!P0 SYNCS.PHASECHK.TRANS64 P0, [R0+URZ], R3 ;  /* 0x00000003000085a7 */ /* 0x000ea400080010ff */
[----:B--2---:R-:W-:Y:S05]  /*7fa0*/  @!P0 BRA `(.L_x_146) ;  /* 0xfffffffc00f08947 */ /* 0x004fea000383ffff */
[----:B------:R-:W-:Y:S05]  /*7fb0*/  BRA `(.L_x_147) ;  /* 0xffffffa800ec7947 */ /* 0x000fea000383ffff */
.L_x_50:
[----:B------:R-:W-:-:S07]  /*7fc0*/  MOV R0, UR5 ;  /* 0x0000000500007c02 */ /* 0x000fce0008000f00 */
.L_x_148:
[----:B-1----:R1:W2:Y:S02]  /*7fd0*/  SYNCS.PHASECHK.TRANS64.TRYWAIT P0, [R0+URZ], R3 ;  /* 0x00000003000075a7 */ /* 0x0022a400080011ff */
[----:B--2---:R-:W-:Y:S05]  /*7fe0*/  @!P0 NANOSLEEP.SYNCS 0x989680 ;  /* 0x009896800000895d */ /* 0x004fea0003900000 */
[----:B------:R-:W2:Y:S02]  /*7ff0*/  @!P0 SYNCS.PHASECHK.TRANS64 P0, [R0+URZ], R3 ;  /* 0x00000003000085a7 */ /* 0x000ea400080010ff */
[----:B--2---:R-:W-:Y:S05]  /*8000*/  @!P0 BRA `(.L_x_148) ;  /* 0xfffffffc00f08947 */ /* 0x004fea000383ffff */
[----:B------:R-:W-:Y:S05]  /*8010*/  BRA `(.L_x_149) ;  /* 0xffffffa800f87947 */ /* 0x000fea000383ffff */
.L_x_51:
[----:B------:R-:W-:-:S07]  /*8020*/  MOV R0, UR5 ;  /* 0x0000000500007c02 */ /* 0x000fce0008000f00 */
.L_x_150:
[----:B-1----:R1:W2:Y:S02]  /*8030*/  SYNCS.PHASECHK.TRANS64.TRYWAIT P0, [R0+URZ], R3 ;  /* 0x00000003000075a7 */ /* 0x0022a400080011ff */
[----:B--2---:R-:W-:Y:S05]  /*8040*/  @!P0 NANOSLEEP.SYNCS 0x989680 ;  /* 0x009896800000895d */ /* 0x004fea0003900000 */
[----:B------:R-:W2:Y:S02]  /*8050*/  @!P0 SYNCS.PHASECHK.TRANS64 P0, [R0+URZ], R3 ;  /* 0x00000003000085a7 */ /* 0x000ea400080010ff */
[----:B--2---:R-:W-:Y:S05]  /*8060*/  @!P0 BRA `(.L_x_150) ;  /* 0xfffffffc00f08947 */ /* 0x004fea000383ffff */
[----:B------:R-:W-:Y:S05]  /*8070*/  BRA `(.L_x_151) ;  /* 0xffffffac00047947 */ /* 0x000fea000383ffff */
.L_x_52:
[----:B------:R-:W-:-:S07]  /*8080*/  MOV R0, UR5 ;  /* 0x0000000500007c02 */ /* 0x000fce0008000f00 */
.L_x_152:
[----:B-1----:R1:W2:Y:S02]  /*8090*/  SYNCS.PHASECHK.TRANS64.TRYWAIT P0, [R0+URZ], R3 ;  /* 0x00000003000075a7 */ /* 0x0022a400080011ff */
[----:B--2---:R-:W-:Y:S05]  /*80a0*/  @!P0 NANOSLEEP.SYNCS 0x989680 ;  /* 0x009896800000895d */ /* 0x004fea0003900000 */
[----:B------:R-:W2:Y:S02]  /*80b0*/  @!P0 SYNCS.PHASECHK.TRANS64 P0, [R0+URZ], R3 ;  /* 0x00000003000085a7 */ /* 0x000ea400080010ff */
[----:B--2---:R-:W-:Y:S05]  /*80c0*/  @!P0 BRA `(.L_x_152) ;  /* 0xfffffffc00f08947 */ /* 0x004fea000383ffff */
[----:B------:R-:W-:Y:S05]  /*80d0*/  BRA `(.L_x_153) ;  /* 0xffffffac00107947 */ /* 0x000fea000383ffff */
.L_x_53:
[----:B------:R-:W-:-:S07]  /*80e0*/  MOV R0, UR5 ;  /* 0x0000000500007c02 */ /* 0x000fce0008000f00 */
.L_x_154:
[----:B-1----:R1:W2:Y:S02]  /*80f0*/  SYNCS.PHASECHK.TRANS64.TRYWAIT P0, [R0+URZ], R3 ;  /* 0x00000003000075a7 */ /* 0x0022a400080011ff */
[----:B--2---:R-:W-:Y:S05]  /*8100*/  @!P0 NANOSLEEP.SYNCS 0x989680 ;  /* 0x009896800000895d */ /* 0x004fea0003900000 */
[----:B------:R-:W2:Y:S02]  /*8110*/  @!P0 SYNCS.PHASECHK.TRANS64 P0, [R0+URZ], R3 ;  /* 0x00000003000085a7 */ /* 0x000ea400080010ff */
[----:B--2---:R-:W-:Y:S05]  /*8120*/  @!P0 BRA `(.L_x_154) ;  /* 0xfffffffc00f08947 */ /* 0x004fea000383ffff */
[----:B------:R-:W-:Y:S05]  /*8130*/  BRA `(.L_x_155) ;  /* 0xffffffac001c7947 */ /* 0x000fea000383ffff */
.L_x_54:
[----:B------:R-:W-:-:S07]  /*8140*/  MOV R0, UR5 ;  /* 0x0000000500007c02 */ /* 0x000fce0008000f00 */
.L_x_156:
[----:B-1----:R1:W2:Y:S02]  /*8150*/  SYNCS.PHASECHK.TRANS64.TRYWAIT P0, [R0+URZ], R3 ;  /* 0x00000003000075a7 */ /* 0x0022a400080011ff */
[----:B--2---:R-:W-:Y:S05]  /*8160*/  @!P0 NANOSLEEP.SYNCS 0x989680 ;  /* 0x009896800000895d */ /* 0x004fea0003900000 */
[----:B------:R-:W2:Y:S02]  /*8170*/  @!P0 SYNCS.PHASECHK.TRANS64 P0, [R0+URZ], R3 ;  /* 0x00000003000085a7 */ /* 0x000ea400080010ff */
[----:B--2---:R-:W-:Y:S05]  /*8180*/  @!P0 BRA `(.L_x_156) ;  /* 0xfffffffc00f08947 */ /* 0x004fea000383ffff */
[----:B------:R-:W-:Y:S05]  /*8190*/  BRA `(.L_x_157) ;  /* 0xffffffac00287947 */ /* 0x000fea000383ffff */
.L_x_55:
[----:B------:R-:W-:-:S07]  /*81a0*/  MOV R0, UR5 ;  /* 0x0000000500007c02 */ /* 0x000fce0008000f00 */
.L_x_158:
[----:B-1----:R1:W2:Y:S02]  /*81b0*/  SYNCS.PHASECHK.TRANS64.TRYWAIT P0, [R0+URZ], R3 ;  /* 0x00000003000075a7 */ /* 0x0022a400080011ff */
[----:B--2---:R-:W-:Y:S05]  /*81c0*/  @!P0 NANOSLEEP.SYNCS 0x989680 ;  /* 0x009896800000895d */ /* 0x004fea0003900000 */
[----:B------:R-:W2:Y:S02]  /*81d0*/  @!P0 SYNCS.PHASECHK.TRANS64 P0, [R0+URZ], R3 ;  /* 0x00000003000085a7 */ /* 0x000ea400080010ff */
[----:B--2---:R-:W-:Y:S05]  /*81e0*/  @!P0 BRA `(.L_x_158) ;  /* 0xfffffffc00f08947 */ /* 0x004fea000383ffff */
[----:B------:R-:W-:Y:S05]  /*81f0*/  BRA `(.L_x_159) ;  /* 0xffffffac00347947 */ /* 0x000fea000383ffff */
.L_x_58:
[----:B--2---:R2:W3:Y:S02]  /*8200*/  SYNCS.PHASECHK.TRANS64.TRYWAIT P0, [R2+URZ+0x170], R4 ;  /* 0x00017004020075a7 */ /* 0x0044e400080011ff */
[----:B---3--:R-:W-:Y:S05]  /*8210*/  @!P0 NANOSLEEP.SYNCS 0x989680 ;  /* 0x009896800000895d */ /* 0x008fea0003900000 */
[----:B------:R-:W3:Y:S02]  /*8220*/  @!P0 SYNCS.PHASECHK.TRANS64 P0, [R2+URZ+0x170], R4 ;  /* 0x00017004020085a7 */ /* 0x000ee400080010ff */
[----:B---3--:R-:W-:Y:S05]  /*8230*/  @!P0 BRA `(.L_x_58) ;  /* 0xfffffffc00f08947 */ /* 0x008fea000383ffff */
[----:B------:R-:W-:Y:S05]  /*8240*/  BRA `(.L_x_160) ;  /* 0xffffffac00907947 */ /* 0x000fea000383ffff */
.L_x_59:
[----:B------:R-:W-:-:S07]  /*8250*/  MOV R2, UR4 ;  /* 0x0000000400027c02 */ /* 0x000fce0008000f00 */
.L_x_161:
[----:B--2---:R2:W3:Y:S02]  /*8260*/  SYNCS.PHASECHK.TRANS64.TRYWAIT P0, [R2+URZ+0x120], R5 ;  /* 0x00012005020075a7 */ /* 0x0044e400080011ff */
[----:B---3--:R-:W-:Y:S05]  /*8270*/  @!P0 NANOSLEEP.SYNCS 0x989680 ;  /* 0x009896800000895d */ /* 0x008fea0003900000 */
[----:B------:R-:W3:Y:S02]  /*8280*/  @!P0 SYNCS.PHASECHK.TRANS64 P0, [R2+URZ+0x120], R5 ;  /* 0x00012005020085a7 */ /* 0x000ee400080010ff */
[----:B---3--:R-:W-:Y:S05]  /*8290*/  @!P0 BRA `(.L_x_161) ;  /* 0xfffffffc00f08947 */ /* 0x008fea000383ffff */
[----:B------:R-:W-:Y:S05]  /*82a0*/  BRA `(.L_x_162) ;  /* 0xffffffac00a07947 */ /* 0x000fea000383ffff */
.L_x_60:
[----:B--2---:R2:W3:Y:S02]  /*82b0*/  SYNCS.PHASECHK.TRANS64.TRYWAIT P1, [R2+URZ+0x110], R4 ;  /* 0x00011004020075a7 */ /* 0x0044e400080211ff */
[----:B---3--:R-:W-:Y:S05]  /*82c0*/  @!P1 NANOSLEEP.SYNCS 0x989680 ;  /* 0x009896800000995d */ /* 0x008fea0003900000 */
[----:B------:R-:W3:Y:S02]  /*82d0*/  @!P1 SYNCS.PHASECHK.TRANS64 P1, [R2+URZ+0x110], R4 ;  /* 0x00011004020095a7 */ /* 0x000ee400080210ff */
[----:B---3--:R-:W-:Y:S05]  /*82e0*/  @!P1 BRA `(.L_x_60) ;  /* 0xfffffffc00f09947 */ /* 0x008fea000383ffff */
[----:B------:R-:W-:Y:S05]  /*82f0*/  BRA `(.L_x_163) ;  /* 0xffffffac00d07947 */ /* 0x000fea000383ffff */
.L_x_63:
[----:B------:R-:W-:-:S07]  /*8300*/  MOV R0, UR4 ;  /* 0x0000000400007c02 */ /* 0x000fce0008000f00 */
.L_x_164:
[----:B--2---:R2:W3:Y:S02]  /*8310*/  SYNCS.PHASECHK.TRANS64.TRYWAIT P0, [R0+URZ+0x120], R2 ;  /* 0x00012002000075a7 */ /* 0x0044e400080011ff */
[----:B---3--:R-:W-:Y:S05]  /*8320*/  @!P0 NANOSLEEP.SYNCS 0x989680 ;  /* 0x009896800000895d */ /* 0x008fea0003900000 */
[----:B------:R-:W3:Y:S02]  /*8330*/  @!P0 SYNCS.PHASECHK.TRANS64 P0, [R0+URZ+0x120], R2 ;  /* 0x00012002000085a7 */ /* 0x000ee400080010ff */
[----:B---3--:R-:W-:Y:S05]  /*8340*/  @!P0 BRA `(.L_x_164) ;  /* 0xfffffffc00f08947 */ /* 0x008fea000383ffff */
[----:B------:R-:W-:Y:S05]  /*8350*/  BRA `(.L_x_62) ;  /* 0xffffffb000247947 */ /* 0x000fea000383ffff */
.L_x_70:
[----:B-1----:R1:W2:Y:S02]  /*8360*/  SYNCS.PHASECHK.TRANS64.TRYWAIT P1, [R0+URZ+0x110], R2 ;  /* 0x00011002000075a7 */ /* 0x0022a400080211ff */
[----:B--2---:R-:W-:Y:S05]  /*8370*/  @!P1 NANOSLEEP.SYNCS 0x989680 ;  /* 0x009896800000995d */ /* 0x004fea0003900000 */
[----:B------:R-:W2:Y:S02]  /*8380*/  @!P1 SYNCS.PHASECHK.TRANS64 P1, [R0+URZ+0x110], R2 ;  /* 0x00011002000095a7 */ /* 0x000ea400080210ff */
[----:B--2---:R-:W-:Y:S05]  /*8390*/  @!P1 BRA `(.L_x_70) ;  /* 0xfffffffc00f09947 */ /* 0x004fea000383ffff */
[----:B------:R-:W-:Y:S05]  /*83a0*/  BRA `(.L_x_165) ;  /* 0xffffffb400987947 */ /* 0x000fea000383ffff */
.L_x_71:
[----:B------:R-:W-:-:S07]  /*83b0*/  MOV R2, UR31 ;  /* 0x0000001f00027c02 */ /* 0x000fce0008000f00 */
.L_x_166:
[----:B-1----:R1:W2:Y:S02]  /*83c0*/  SYNCS.PHASECHK.TRANS64.TRYWAIT P0, [R2+URZ+0x150], R0 ;  /* 0x00015000020075a7 */ /* 0x0022a400080011ff */
[----:B--2---:R-:W-:Y:S05]  /*83d0*/  @!P0 NANOSLEEP.SYNCS 0x989680 ;  /* 0x009896800000895d */ /* 0x004fea0003900000 */
[----:B------:R-:W2:Y:S02]  /*83e0*/  @!P0 SYNCS.PHASECHK.TRANS64 P0, [R2+URZ+0x150], R0 ;  /* 0x00015000020085a7 */ /* 0x000ea400080010ff */
[----:B--2---:R-:W-:Y:S05]  /*83f0*/  @!P0 BRA `(.L_x_166) ;  /* 0xfffffffc00f08947 */ /* 0x004fea000383ffff */
[----:B------:R-:W-:Y:S05]  /*8400*/  BRA `(.L_x_167) ;  /* 0xffffffb400e87947 */ /* 0x000fea000383ffff */
.L_x_74:
[----:B------:R-:W-:Y:S07]  /*8410*/  MOV R0, UR5 ;  /* 0x0000000500007c02 */ /* 0x000fee0008000f00 */
.L_x_168:
[----:B-1----:R1:W2:Y:S02]  /*8420*/  SYNCS.PHASECHK.TRANS64.TRYWAIT P0, [R0+URZ], R2 ;  /* 0x00000002000075a7 */ /* 0x0022a400080011ff */
[----:B--2---:R-:W-:Y:S05]  /*8430*/  @!P0 NANOSLEEP.SYNCS 0x989680 ;  /* 0x009896800000895d */ /* 0x004fea0003900000 */
[----:B------:R-:W2:Y:S02]  /*8440*/  @!P0 SYNCS.PHASECHK.TRANS64 P0, [R0+URZ], R2 ;  /* 0x00000002000085a7 */ /* 0x000ea400080010ff */
[----:B--2---:R-:W-:Y:S05]  /*8450*/  @!P0 BRA `(.L_x_168) ;  /* 0xfffffffc00f08947 */ /* 0x004fea000383ffff */
[----:B------:R-:W-:Y:S05]  /*8460*/  BRA `(.L_x_73) ;  /* 0xffffffb800047947 */ /* 0x000fea000383ffff */
.L_x_77:
[----:B------:R-:W-:-:S07]  /*8470*/  MOV R0, UR4 ;  /* 0x0000000400007c02 */ /* 0x000fce0008000f00 */
.L_x_169:
[----:B--2---:R2:W4:Y:S02]  /*8480*/  SYNCS.PHASECHK.TRANS64.TRYWAIT P0, [R0+URZ], R2 ;  /* 0x00000002000075a7 */ /* 0x00452400080011ff */
[----:B----4-:R-:W-:Y:S05]  /*8490*/  @!P0 NANOSLEEP.SYNCS 0x989680 ;  /* 0x009896800000895d */ /* 0x010fea0003900000 */
[----:B------:R-:W4:Y:S02]  /*84a0*/  @!P0 SYNCS.PHASECHK.TRANS64 P0, [R0+URZ], R2 ;  /* 0x00000002000085a7 */ /* 0x000f2400080010ff */
[----:B----4-:R-:W-:Y:S05]  /*84b0*/  @!P0 BRA `(.L_x_169) ;  /* 0xfffffffc00f08947 */ /* 0x010fea000383ffff */
[----:B------:R-:W-:Y:S05]  /*84c0*/  BRA `(.L_x_170) ;  /* 0xffffffb800e07947 */ /* 0x000fea000383ffff */
.L_x_78:
[----:B------:R-:W-:-:S07]  /*84d0*/  MOV R0, UR5 ;  /* 0x0000000500007c02 */ /* 0x000fce0008000f00 */
.L_x_171:
[----:B-1----:R1:W2:Y:S02]  /*84e0*/  SYNCS.PHASECHK.TRANS64.TRYWAIT P0, [R0+URZ], R3 ;  /* 0x00000003000075a7 */ /* 0x0022a400080011ff */
[----:B--2---:R-:W-:Y:S05]  /*84f0*/  @!P0 NANOSLEEP.SYNCS 0x989680 ;  /* 0x009896800000895d */ /* 0x004fea0003900000 */
[----:B------:R-:W2:Y:S02]  /*8500*/  @!P0 SYNCS.PHASECHK.TRANS64 P0, [R0+URZ], R3 ;  /* 0x00000003000085a7 */ /* 0x000ea400080010ff */
[----:B--2---:R-:W-:Y:S05]  /*8510*/  @!P0 BRA `(.L_x_171) ;  /* 0xfffffffc00f08947 */ /* 0x004fea000383ffff */
[----:B------:R-:W-:Y:S05]  /*8520*/  BRA `(.L_x_172) ;  /* 0xffffffb800ec7947 */ /* 0x000fea000383ffff */
.L_x_79:
[----:B------:R-:W-:-:S07]  /*8530*/  MOV R0, UR5 ;  /* 0x0000000500007c02 */ /* 0x000fce0008000f00 */
.L_x_173:
[----:B-1----:R1:W2:Y:S02]  /*8540*/  SYNCS.PHASECHK.TRANS64.TRYWAIT P0, [R0+URZ], R3 ;  /* 0x00000003000075a7 */ /* 0x0022a400080011ff */
[----:B--2---:R-:W-:Y:S05]  /*8550*/  @!P0 NANOSLEEP.SYNCS 0x989680 ;  /* 0x009896800000895d */ /* 0x004fea0003900000 */
[----:B------:R-:W2:Y:S02]  /*8560*/  @!P0 SYNCS.PHASECHK.TRANS64 P0, [R0+URZ], R3 ;  /* 0x00000003000085a7 */ /* 0x000ea400080010ff */
[----:B--2---:R-:W-:Y:S05]  /*8570*/  @!P0 BRA `(.L_x_173) ;  /* 0xfffffffc00f08947 */ /* 0x004fea000383ffff */
[----:B------:R-:W-:Y:S05]  /*8580*/  BRA `(.L_x_174) ;  /* 0xffffffb800f87947 */ /* 0x000fea000383ffff */
.L_x_80:
[----:B-1----:R-:W-:-:S07]  /*8590*/  MOV R0, UR4 ;  /* 0x0000000400007c02 */ /* 0x002fce0008000f00 */
.L_x_175:
[----:B-1----:R1:W2:Y:S02]  /*85a0*/  SYNCS.PHASECHK.TRANS64.TRYWAIT P0, [R0+URZ], R2 ;  /* 0x00000002000075a7 */ /* 0x0022a400080011ff */
[----:B--2---:R-:W-:Y:S05]  /*85b0*/  @!P0 NANOSLEEP.SYNCS 0x989680 ;  /* 0x009896800000895d */ /* 0x004fea0003900000 */
[----:B------:R-:W2:Y:S02]  /*85c0*/  @!P0 SYNCS.PHASECHK.TRANS64 P0, [R0+URZ], R2 ;  /* 0x00000002000085a7 */ /* 0x000ea400080010ff */
[----:B--2---:R-:W-:Y:S05]  /*85d0*/  @!P0 BRA `(.L_x_175) ;  /* 0xfffffffc00f08947 */ /* 0x004fea000383ffff */
[----:B------:R-:W-:Y:S05]  /*85e0*/  BRA `(.L_x_176) ;  /* 0xffffffbc00047947 */ /* 0x000fea000383ffff */
.L_x_85:
[----:B--2---:R2:W3:Y:S02]  /*85f0*/  SYNCS.PHASECHK.TRANS64.TRYWAIT P0, [R8+URZ+0x110], R0 ;  /* 0x00011000080075a7 */ /* 0x0044e400080011ff */
[----:B---3--:R-:W-:Y:S05]  /*8600*/  @!P0 NANOSLEEP.SYNCS 0x989680 ;  /* 0x009896800000895d */ /* 0x008fea0003900000 */
[----:B------:R-:W3:Y:S02]  /*8610*/  @!P0 SYNCS.PHASECHK.TRANS64 P0, [R8+URZ+0x110], R0 ;  /* 0x00011000080085a7 */ /* 0x000ee400080010ff */
[----:B---3--:R-:W-:Y:S05]  /*8620*/  @!P0 BRA `(.L_x_85) ;  /* 0xfffffffc00f08947 */ /* 0x008fea000383ffff */
[----:B------:R-:W-:Y:S05]  /*8630*/  BRA `(.L_x_177) ;  /* 0xffffffc000287947 */ /* 0x000fea000383ffff */
.L_x_88:
[----:B--2---:R-:W-:Y:S07]  /*8640*/  MOV R0, UR24 ;  /* 0x0000001800007c02 */ /* 0x004fee0008000f00 */
.L_x_178:
[----:B--2---:R2:W3:Y:S02]  /*8650*/  SYNCS.PHASECHK.TRANS64.TRYWAIT P1, [R0+URZ+0x108], R2 ;  /* 0x00010802000075a7 */ /* 0x0044e400080211ff */
[----:B---3--:R-:W-:Y:S05]  /*8660*/  @!P1 NANOSLEEP.SYNCS 0x989680 ;  /* 0x009896800000995d */ /* 0x008fea0003900000 */
[----:B------:R-:W3:Y:S02]  /*8670*/  @!P1 SYNCS.PHASECHK.TRANS64 P1, [R0+URZ+0x108], R2 ;  /* 0x00010802000095a7 */ /* 0x000ee400080210ff */
[----:B---3--:R-:W-:Y:S05]  /*8680*/  @!P1 BRA `(.L_x_178) ;  /* 0xfffffffc00f09947 */ /* 0x008fea000383ffff */
[----:B------:R-:W-:Y:S05]  /*8690*/  BRA `(.L_x_87) ;  /* 0xffffffc400a07947 */ /* 0x000fea000383ffff */
.L_x_91:
[----:B------:R-:W-:Y:S07]  /*86a0*/  MOV R0, UR4 ;  /* 0x0000000400007c02 */ /* 0x000fee0008000f00 */
.L_x_179:
[----:B--2---:R2:W3:Y:S02]  /*86b0*/  SYNCS.PHASECHK.TRANS64.TRYWAIT P0, [R0+URZ+0xe8], R2 ;  /* 0x0000e802000075a7 */ /* 0x0044e400080011ff */
[----:B---3--:R-:W-:Y:S05]  /*86c0*/  @!P0 NANOSLEEP.SYNCS 0x989680 ;  /* 0x009896800000895d */ /* 0x008fea0003900000 */
[----:B------:R-:W3:Y:S02]  /*86d0*/  @!P0 SYNCS.PHASECHK.TRANS64 P0, [R0+URZ+0xe8], R2 ;  /* 0x0000e802000085a7 */ /* 0x000ee400080010ff */
[----:B---3--:R-:W-:Y:S05]  /*86e0*/  @!P0 BRA `(.L_x_179) ;  /* 0xfffffffc00f08947 */ /* 0x008fea000383ffff */
[----:B------:R-:W-:Y:S05]  /*86f0*/  BRA `(.L_x_180) ;  /* 0xffffffc400fc7947 */ /* 0x000fea000383ffff */
.L_x_92:
[----:B------:R-:W-:Y:S07]  /*8700*/  MOV R2, UR5 ;  /* 0x0000000500027c02 */ /* 0x000fee0008000f00 */
.L_x_181:
[----:B--2---:R2:W3:Y:S02]  /*8710*/  SYNCS.PHASECHK.TRANS64.TRYWAIT P0, [R2+URZ+0xe8], R0 ;  /* 0x0000e800020075a7 */ /* 0x0044e400080011ff */
[----:B---3--:R-:W-:Y:S05]  /*8720*/  @!P0 NANOSLEEP.SYNCS 0x989680 ;  /* 0x009896800000895d */ /* 0x008fea0003900000 */
[----:B------:R-:W3:Y:S02]  /*8730*/  @!P0 SYNCS.PHASECHK.TRANS64 P0, [R2+URZ+0xe8], R0 ;  /* 0x0000e800020085a7 */ /* 0x000ee400080010ff */
[----:B---3--:R-:W-:Y:S05]  /*8740*/  @!P0 BRA `(.L_x_181) ;  /* 0xfffffffc00f08947 */ /* 0x008fea000383ffff */
[----:B------:R-:W-:Y:S05]  /*8750*/  BRA `(.L_x_182) ;  /* 0xffffffc800647947 */ /* 0x000fea000383ffff */
.L_x_94:
[----:B------:R-:W-:-:S07]  /*8760*/  MOV R0, UR4 ;  /* 0x0000000400007c02 */ /* 0x000fce0008000f00 */
.L_x_183:
[----:B---3--:R3:W4:Y:S02]  /*8770*/  SYNCS.PHASECHK.TRANS64.TRYWAIT P0, [R0+URZ], R2 ;  /* 0x00000002000075a7 */ /* 0x00872400080011ff */
[----:B----4-:R-:W-:Y:S05]  /*8780*/  @!P0 NANOSLEEP.SYNCS 0x989680 ;  /* 0x009896800000895d */ /* 0x010fea0003900000 */
[----:B------:R-:W4:Y:S02]  /*8790*/  @!P0 SYNCS.PHASECHK.TRANS64 P0, [R0+URZ], R2 ;  /* 0x00000002000085a7 */ /* 0x000f2400080010ff */
[----:B----4-:R-:W-:Y:S05]  /*87a0*/  @!P0 BRA `(.L_x_183) ;  /* 0xfffffffc00f08947 */ /* 0x010fea000383ffff */
[----:B------:R-:W-:Y:S05]  /*87b0*/  BRA `(.L_x_184) ;  /* 0xffffffc800f87947 */ /* 0x000fea000383ffff */
.L_x_95:
[----:B------:R-:W-:-:S07]  /*87c0*/  MOV R0, UR5 ;  /* 0x0000000500007c02 */ /* 0x000fce0008000f00 */
.L_x_185:
[----:B--2---:R2:W3:Y:S02]  /*87d0*/  SYNCS.PHASECHK.TRANS64.TRYWAIT P0, [R0+URZ], R2 ;  /* 0x00000002000075a7 */ /* 0x0044e400080011ff */
[----:B---3--:R-:W-:Y:S05]  /*87e0*/  @!P0 NANOSLEEP.SYNCS 0x989680 ;  /* 0x009896800000895d */ /* 0x008fea0003900000 */
[----:B------:R-:W3:Y:S02]  /*87f0*/  @!P0 SYNCS.PHASECHK.TRANS64 P0, [R0+URZ], R2 ;  /* 0x00000002000085a7 */ /* 0x000ee400080010ff */
[----:B---3--:R-:W-:Y:S05]  /*8800*/  @!P0 BRA `(.L_x_185) ;  /* 0xfffffffc00f08947 */ /* 0x008fea000383ffff */
[----:B------:R-:W-:Y:S05]  /*8810*/  BRA `(.L_x_186) ;  /* 0xffffffcc00047947 */ /* 0x000fea000383ffff */
.L_x_97:
[----:B-1----:R1:W2:Y:S02]  /*8820*/  SYNCS.PHASECHK.TRANS64.TRYWAIT P0, [R0+URZ+0x110], R2 ;  /* 0x00011002000075a7 */ /* 0x0022a400080011ff */
[----:B--2---:R-:W-:Y:S05]  /*8830*/  @!P0 NANOSLEEP.SYNCS 0x989680 ;  /* 0x009896800000895d */ /* 0x004fea0003900000 */
[----:B------:R-:W2:Y:S02]  /*8840*/  @!P0 SYNCS.PHASECHK.TRANS64 P0, [R0+URZ+0x110], R2 ;  /* 0x00011002000085a7 */ /* 0x000ea400080010ff */
[----:B--2---:R-:W-:Y:S05]  /*8850*/  @!P0 BRA `(.L_x_97) ;  /* 0xfffffffc00f08947 */ /* 0x004fea000383ffff */
[----:B------:R-:W-:Y:S05]  /*8860*/  BRA `(.L_x_187) ;  /* 0xffffffcc00f07947 */ /* 0x000fea000383ffff */
.L_x_107:
[----:B-1----:R1:W3:Y:S02]  /*8870*/  SYNCS.PHASECHK.TRANS64.TRYWAIT P1, [R2+URZ+0xd0], R4 ;  /* 0x0000d004020075a7 */ /* 0x0022e400080211ff */
[----:B---3--:R-:W-:Y:S05]  /*8880*/  @!P1 NANOSLEEP.SYNCS 0x989680 ;  /* 0x009896800000995d */ /* 0x008fea0003900000 */
[----:B------:R-:W3:Y:S02]  /*8890*/  @!P1 SYNCS.PHASECHK.TRANS64 P1, [R2+URZ+0xd0], R4 ;  /* 0x0000d004020095a7 */ /* 0x000ee400080210ff */
[----:B---3--:R-:W-:Y:S05]  /*88a0*/  @!P1 BRA `(.L_x_107) ;  /* 0xfffffffc00f09947 */ /* 0x008fea000383ffff */
[----:B------:R-:W-:Y:S05]  /*88b0*/  BRA `(.L_x_106) ;  /* 0xffffffdc00607947 */ /* 0x000fea000383ffff */
.L_x_109:
[----:B-1----:R1:W2:Y:S02]  /*88c0*/  SYNCS.PHASECHK.TRANS64.TRYWAIT P0, [R27+URZ+0x130], R3 ;  /* 0x000130031b0075a7 */ /* 0x0022a400080011ff */
[----:B--2---:R-:W-:Y:S05]  /*88d0*/  @!P0 NANOSLEEP.SYNCS 0x989680 ;  /* 0x009896800000895d */ /* 0x004fea0003900000 */
[----:B------:R-:W2:Y:S02]  /*88e0*/  @!P0 SYNCS.PHASECHK.TRANS64 P0, [R27+URZ+0x130], R3 ;  /* 0x000130031b0085a7 */ /* 0x000ea400080010ff */
[----:B--2---:R-:W-:Y:S05]  /*88f0*/  @!P0 BRA `(.L_x_109) ;  /* 0xfffffffc00f08947 */ /* 0x004fea000383ffff */
[----:B------:R-:W-:Y:S05]  /*8900*/  BRA `(.L_x_108) ;  /* 0xffffffdc00b07947 */ /* 0x000fea000383ffff */
.L_x_120:
[----:B-1----:R1:W2:Y:S02]  /*8910*/  SYNCS.PHASECHK.TRANS64.TRYWAIT P0, [R2+URZ+0xd0], R63 ;  /* 0x0000d03f020075a7 */ /* 0x0022a400080011ff */
[----:B--2---:R-:W-:Y:S05]  /*8920*/  @!P0 NANOSLEEP.SYNCS 0x989680 ;  /* 0x009896800000895d */ /* 0x004fea0003900000 */
[----:B------:R-:W2:Y:S02]  /*8930*/  @!P0 SYNCS.PHASECHK.TRANS64 P0, [R2+URZ+0xd0], R63 ;  /* 0x0000d03f020085a7 */ /* 0x000ea400080010ff */
[----:B--2---:R-:W-:Y:S05]  /*8940*/  @!P0 BRA `(.L_x_120) ;  /* 0xfffffffc00f08947 */ /* 0x004fea000383ffff */
[----:B------:R-:W-:Y:S05]  /*8950*/  BRA `(.L_x_119) ;  /* 0xffffffe400c47947 */ /* 0x000fea000383ffff */
        .weak           $__internal_0_$__cuda_sm10x_tcgen05_guardrail_trap_col_being_dealloced_not_returned_by_alloc
        .type           $__internal_0_$__cuda_sm10x_tcgen05_guardrail_trap_col_being_dealloced_not_returned_by_alloc,@function
        .size           $__internal_0_$__cuda_sm10x_tcgen05_guardrail_trap_col_being_dealloced_not_returned_by_alloc,($__internal_1_$__cuda_sm10x_tcgen05_guardrail_trap_phase_invalid_during_alloc - $__internal_0_$__cuda_sm10x_tcgen05_guardrail_trap_col_being_dealloced_not_returned_by_alloc)
$__internal_0_$__cuda_sm10x_tcgen05_guardrail_trap_col_being_dealloced_not_returned_by_alloc:
[----:B------:R-:W-:Y:S05]  /*8960*/  BPT.TRAP 0x1 ;  /* 0x000000040000795c */ /* 0x000fea0000300000 */
[----:B------:R-:W-:-:S04]  /*8970*/  HFMA2 R3, -RZ, RZ, 0, 0 ;  /* 0x00000000ff037431 */ /* 0x000fc800000001ff */
[----:B------:R-:W-:Y:S05]  /*8980*/  RET.REL.NODEC R2 `(_ZN7cutlass13device_kernelINS_4gemm6kernel13GemmUniversalIN4cute5tupleIJiiiiEEENS1_10collective13CollectiveMmaINS1_35MainloopSm100TmaUmmaWarpSpecializedILi13ELi2ELi4ENS5_IJNS4_1CILi2EEENSA_ILi1EEESC_EEEEENS5_IJNSA_ILi64EEESF_SF_EEENS_6half_tENS5_IJlSC_lEEESH_SI_NS4_8TiledMMAINS4_8MMA_AtomIJNS4_20SM100_MMA_F16BF16_SSISH_SH_fLi64ELi64ELNS4_4UMMA5MajorE0ELSN_0ELNSM_7ScaleInE0ELSO_0EEEEEENS4_6LayoutINS5_IJSC_SC_SC_EEENS5_IJNSA_ILi0EEEST_ST_EEEEENS5_IJNS4_10UnderscoreESW_SW_EEEEENS4_13SM90_TMA_LOADENS4_14ComposedLayoutINS4_7SwizzleILi3ELi4ELi3EEENS4_18smem_ptr_flag_bitsILi16EEENSR_INS5_IJNSA_ILi8EEESF_EEENS5_IJSF_SC_EEEEEEEvNS4_8identityENS4_23SM90_TMA_LOAD_MULTICASTES19_vS1A_EENS_8epilogue10collective18CollectiveEpilogueINS1D_23Sm100TmaWarpSpecializedILi3ELi2ELi16ELb1ELb0EEEJSG_NS5_IJNSR_ISF_SC_EENSR_INSA_ILi32EEESC_EEEEESH_SI_SH_SI_NS1D_6fusion15FusionCallbacksIS1H_NS1M_17LinearCombinationISH_fSH_fLNS_15FloatRoundStyleE2EEESG_S1L_JEEENS4_5SM1004TMEM4LOAD26SM100_TMEM_LOAD_16dp256b4xESZ_NS10_INS11_ILi2ELi4ELi3EEES14_NSR_INS5_IJS15_S1J_EEENS5_IJS1J_SC_EEEEEEENS4_17SM75_U32x4_LDSM_NENS4_14SM90_TMA_STOREES20_NS4_17SM90_U32x4_STSM_NENS4_39AutoVectorizingCopyWithAssumedAlignmentILi128EEEEEEvvEEEEvNT_6ParamsE) ;  /* 0xffffff74029c7950 */ /* 0x000fea0003c3ffff */
        .weak           $__internal_1_$__cuda_sm10x_tcgen05_guardrail_trap_phase_invalid_during_alloc
        .type           $__internal_1_$__cuda_sm10x_tcgen05_guardrail_trap_phase_invalid_during_alloc,@function
        .size           $__internal_1_$__cuda_sm10x_tcgen05_guardrail_trap_phase_invalid_during_alloc,($__internal_2_$__cuda_sm10x_tcgen05_guardrail_trap_unallocated_columns_being_dealloced - $__internal_1_$__cuda_sm10x_tcgen05_guardrail_trap_phase_invalid_during_alloc)
$__internal_1_$__cuda_sm10x_tcgen05_guardrail_trap_phase_invalid_during_alloc:
[----:B------:R-:W-:Y:S05]  /*8990*/  BPT.TRAP 0x1 ;  /* 0x000000040000795c */ /* 0x000fea0000300000 */
[----:B------:R-:W-:-:S04]  /*89a0*/  MOV R5, 0x0 ;  /* 0x0000000000057802 */ /* 0x000fc80000000f00 */
[----:B------:R-:W-:Y:S05]  /*89b0*/  RET.REL.NODEC R4 `(_ZN7cutlass13device_kernelINS_4gemm6kernel13GemmUniversalIN4cute5tupleIJiiiiEEENS1_10collective13CollectiveMmaINS1_35MainloopSm100TmaUmmaWarpSpecializedILi13ELi2ELi4ENS5_IJNS4_1CILi2EEENSA_ILi1EEESC_EEEEENS5_IJNSA_ILi64EEESF_SF_EEENS_6half_tENS5_IJlSC_lEEESH_SI_NS4_8TiledMMAINS4_8MMA_AtomIJNS4_20SM100_MMA_F16BF16_SSISH_SH_fLi64ELi64ELNS4_4UMMA5MajorE0ELSN_0ELNSM_7ScaleInE0ELSO_0EEEEEENS4_6LayoutINS5_IJSC_SC_SC_EEENS5_IJNSA_ILi0EEEST_ST_EEEEENS5_IJNS4_10UnderscoreESW_SW_EEEEENS4_13SM90_TMA_LOADENS4_14ComposedLayoutINS4_7SwizzleILi3ELi4ELi3EEENS4_18smem_ptr_flag_bitsILi16EEENSR_INS5_IJNSA_ILi8EEESF_EEENS5_IJSF_SC_EEEEEEEvNS4_8identityENS4_23SM90_TMA_LOAD_MULTICASTES19_vS1A_EENS_8epilogue10collective18CollectiveEpilogueINS1D_23Sm100TmaWarpSpecializedILi3ELi2ELi16ELb1ELb0EEEJSG_NS5_IJNSR_ISF_SC_EENSR_INSA_ILi32EEESC_EEEEESH_SI_SH_SI_NS1D_6fusion15FusionCallbacksIS1H_NS1M_17LinearCombinationISH_fSH_fLNS_15FloatRoundStyleE2EEESG_S1L_JEEENS4_5SM1004TMEM4LOAD26SM100_TMEM_LOAD_16dp256b4xESZ_NS10_INS11_ILi2ELi4ELi3EEES14_NSR_INS5_IJS15_S1J_EEENS5_IJS1J_SC_EEEEEEENS4_17SM75_U32x4_LDSM_NENS4_14SM90_TMA_STOREES20_NS4_17SM90_U32x4_STSM_NENS4_39AutoVectorizingCopyWithAssumedAlignmentILi128EEEEEEvvEEEEvNT_6ParamsE) ;  /* 0xffffff7404907950 */ /* 0x000fea0003c3ffff */
        .weak           $__internal_2_$__cuda_sm10x_tcgen05_guardrail_trap_unallocated_columns_being_dealloced
        .type           $__internal_2_$__cuda_sm10x_tcgen05_guardrail_trap_unallocated_columns_being_dealloced,@function
        .size           $__internal_2_$__cuda_sm10x_tcgen05_guardrail_trap_unallocated_columns_being_dealloced,(.L_x_189 - $__internal_2_$__cuda_sm10x_tcgen05_guardrail_trap_unallocated_columns_being_dealloced)
$__internal_2_$__cuda_sm10x_tcgen05_guardrail_trap_unallocated_columns_being_dealloced:
[----:B------:R-:W-:Y:S05]  /*89c0*/  BPT.TRAP 0x1 ;  /* 0x000000040000795c */ /* 0x000fea0000300000 */
[----:B------:R-:W-:-:S04]  /*89d0*/  HFMA2 R3, -RZ, RZ, 0, 0 ;  /* 0x00000000ff037431 */ /* 0x000fc800000001ff */
[----:B------:R-:W-:Y:S05]  /*89e0*/  RET.REL.NODEC R2 `(_ZN7cutlass13device_kernelINS_4gemm6kernel13GemmUniversalIN4cute5tupleIJiiiiEEENS1_10collective13CollectiveMmaINS1_35MainloopSm100TmaUmmaWarpSpecializedILi13ELi2ELi4ENS5_IJNS4_1CILi2EEENSA_ILi1EEESC_EEEEENS5_IJNSA_ILi64EEESF_SF_EEENS_6half_tENS5_IJlSC_lEEESH_SI_NS4_8TiledMMAINS4_8MMA_AtomIJNS4_20SM100_MMA_F16BF16_SSISH_SH_fLi64ELi64ELNS4_4UMMA5MajorE0ELSN_0ELNSM_7ScaleInE0ELSO_0EEEEEENS4_6LayoutINS5_IJSC_SC_SC_EEENS5_IJNSA_ILi0EEEST_ST_EEEEENS5_IJNS4_10UnderscoreESW_SW_EEEEENS4_13SM90_TMA_LOADENS4_14ComposedLayoutINS4_7SwizzleILi3ELi4ELi3EEENS4_18smem_ptr_flag_bitsILi16EEENSR_INS5_IJNSA_ILi8EEESF_EEENS5_IJSF_SC_EEEEEEEvNS4_8identityENS4_23SM90_TMA_LOAD_MULTICASTES19_vS1A_EENS_8epilogue10collective18CollectiveEpilogueINS1D_23Sm100TmaWarpSpecializedILi3ELi2ELi16ELb1ELb0EEEJSG_NS5_IJNSR_ISF_SC_EENSR_INSA_ILi32EEESC_EEEEESH_SI_SH_SI_NS1D_6fusion15FusionCallbacksIS1H_NS1M_17LinearCombinationISH_fSH_fLNS_15FloatRoundStyleE2EEESG_S1L_JEEENS4_5SM1004TMEM4LOAD26SM100_TMEM_LOAD_16dp256b4xESZ_NS10_INS11_ILi2ELi4ELi3EEES14_NSR_INS5_IJS15_S1J_EEENS5_IJS1J_SC_EEEEEEENS4_17SM75_U32x4_LDSM_NENS4_14SM90_TMA_STOREES20_NS4_17SM90_U32x4_STSM_NENS4_39AutoVectorizingCopyWithAssumedAlignmentILi128EEEEEEvvEEEEvNT_6ParamsE) ;  /* 0xffffff7402847950 */ /* 0x000fea0003c3ffff */
.L_x_188:
[----:B------:R-:W-:-:S00]  /*89f0*/  BRA `(.L_x_188) ;  /* 0xfffffffc00fc7947 */ /* 0x000fc0000383ffff */
[----:B------:R-:W-:-:S00]  /*8a00*/  NOP ;  /* 0x0000000000007918 */ /* 0x000fc00000000000 */
[----:B------:R-:W-:-:S00]  /*8a10*/  NOP ;  /* 0x0000000000007918 */ /* 0x000fc00000000000 */
[----:B------:R-:W-:-:S00]  /*8a20*/  NOP ;  /* 0x0000000000007918 */ /* 0x000fc00000000000 */
[----:B------:R-:W-:-:S00]  /*8a30*/  NOP ;  /* 0x0000000000007918 */ /* 0x000fc00000000000 */
[----:B------:R-:W-:-:S00]  /*8a40*/  NOP ;  /* 0x0000000000007918 */ /* 0x000fc00000000000 */
[----:B------:R-:W-:-:S00]  /*8a50*/  NOP ;  /* 0x0000000000007918 */ /* 0x000fc00000000000 */
[----:B------:R-:W-:-:S00]  /*8a60*/  NOP ;  /* 0x0000000000007918 */ /* 0x000fc00000000000 */
[----:B------:R-:W-:-:S00]  /*8a70*/  NOP ;  /* 0x0000000000007918 */ /* 0x000fc00000000000 */
.L_x_189:


//--------------------- .nv.global.init           --------------------------
	.section	.nv.global.init,"aw",@progbits
.nv.global.init:
	.type		$str$27,@object
	.size		$str$27,($str$28 - $str$27)
$str$27:
        /*0000*/ 	.byte	0x28, 0x61, 0x64, 0x64, 0x72, 0x65, 0x73, 0x73, 0x20, 0x26, 0x20, 0x6d, 0x61, 0x73, 0x6b, 0x29
        /*0010*/ 	.byte	0x20, 0x3d, 0x3d, 0x20, 0x30, 0x00
	.type		$str$28,@object
	.size		$str$28,($str$26 - $str$28)
$str$28:
        /*0016*/ 	.byte	0x2f, 0x74, 0x6d, 0x70, 0x2f, 0x63, 0x75, 0x74, 0x6c, 0x61, 0x73, 0x73, 0x5f, 0x73, 0x77, 0x65
        /*0026*/ 	.byte	0x65, 0x70, 0x5f, 0x73, 0x72, 0x63, 0x2f, 0x69, 0x6e, 0x63, 0x6c, 0x75, 0x64, 0x65, 0x2f, 0x63
        /*0036*/ 	.byte	0x75, 0x74, 0x65, 0x2f, 0x70, 0x6f, 0x69, 0x6e, 0x74, 0x65, 0x72, 0x5f, 0x66, 0x6c, 0x61, 0x67
        /*0046*/ 	.byte	0x67, 0x65, 0x64, 0x2e, 0x68, 0x70, 0x70, 0x00
	.type		$str$26,@object
	.size		$str$26,($str$25 - $str$26)
$str$26:
        /*004e*/ 	.byte	0x2f, 0x74, 0x6d, 0x70, 0x2f, 0x63, 0x75, 0x74, 0x6c, 0x61, 0x73, 0x73, 0x5f, 0x73, 0x77, 0x65
        /*005e*/ 	.byte	0x65, 0x70, 0x5f, 0x73, 0x72, 0x63, 0x2f, 0x69, 0x6e, 0x63, 0x6c, 0x75, 0x64, 0x65, 0x2f, 0x63
        /*006e*/ 	.byte	0x75, 0x74, 0x65, 0x2f, 0x61, 0x74, 0x6f, 0x6d, 0x2f, 0x63, 0x6f, 0x70, 0x79, 0x5f, 0x74, 0x72
        /*007e*/ 	.byte	0x61, 0x69, 0x74, 0x73, 0x5f, 0x73, 0x6d, 0x31, 0x30, 0x30, 0x2e, 0x68, 0x70, 0x70, 0x00
	.type		$str$25,@object
	.size		$str$25,(__unnamed_1 - $str$25)
$str$25:
        /*008d*/ 	.byte	0x28, 0x28, 0x75, 0x69, 0x6e, 0x74, 0x33, 0x32, 0x5f, 0x74, 0x28, 0x74, 0x68, 0x72, 0x65, 0x61
        /*009d*/ 	.byte	0x64, 0x49, 0x64, 0x78, 0x2e, 0x78, 0x29, 0x20, 0x2f, 0x20, 0x33, 0x32, 0x29, 0x20, 0x25, 0x20
        /*00ad*/ 	.byte	0x34, 0x29, 0x20, 0x3d, 0x3d, 0x20, 0x28, 0x28, 0x28, 0x74, 0x6d, 0x65, 0x6d, 0x5f, 0x61, 0x64
        /*00bd*/ 	.byte	0x64, 0x72, 0x20, 0x3e, 0x3e, 0x20, 0x31, 0x36, 0x29, 0x20, 0x2f, 0x20, 0x33, 0x32, 0x29, 0x20
        /*00cd*/ 	.byte	0x25, 0x20, 0x34, 0x29, 0x00
	.type		__unnamed_1,@object
	.size		__unnamed_1,(__unnamed_2 - __unnamed_1)
__unnamed_1:
        /*00d2*/ 	.byte	0x61, 0x75, 0x74, 0x6f, 0x20, 0x63, 0x75, 0x74, 0x65, 0x3a, 0x3a, 0x61, 0x73, 0x5f, 0x70, 0x6f
        /* <DEDUP_REMOVED lines=24> */
        /*0262*/ 	.byte	0x3e, 0x3e, 0x3e, 0x5d, 0x00
	.type		__unnamed_2,@object
	.size		__unnamed_2,(.L_2 - __unnamed_2)
__unnamed_2:
        /* <DEDUP_REMOVED lines=46> */
.L_2:


//--------------------- .nv.shared._ZN7cutlass13device_kernelINS_4gemm6kernel13GemmUniversalIN4cute5tupleIJiiiiEEENS1_10collective13CollectiveMmaINS1_35MainloopSm100TmaUmmaWarpSpecializedILi13ELi2ELi4ENS5_IJNS4_1CILi2EEENSA_ILi1EEESC_EEEEENS5_IJNSA_ILi64EEESF_SF_EEENS_6half_tENS5_IJlSC_lEEESH_SI_NS4_8TiledMMAINS4_8MMA_AtomIJNS4_20SM100_MMA_F16BF16_SSISH_SH_fLi64ELi64ELNS4_4UMMA5MajorE0ELSN_0ELNSM_7ScaleInE0ELSO_0EEEEEENS4_6LayoutINS5_IJSC_SC_SC_EEENS5_IJNSA_ILi0EEEST_ST_EEEEENS5_IJNS4_10UnderscoreESW_SW_EEEEENS4_13SM90_TMA_LOADENS4_14ComposedLayoutINS4_7SwizzleILi3ELi4ELi3EEENS4_18smem_ptr_flag_bitsILi16EEENSR_INS5_IJNSA_ILi8EEESF_EEENS5_IJSF_SC_EEEEEEEvNS4_8identityENS4_23SM90_TMA_LOAD_MULTICASTES19_vS1A_EENS_8epilogue10collective18CollectiveEpilogueINS1D_23Sm100TmaWarpSpecializedILi3ELi2ELi16ELb1ELb0EEEJSG_NS5_IJNSR_ISF_SC_EENSR_INSA_ILi32EEESC_EEEEESH_SI_SH_SI_NS1D_6fusion15FusionCallbacksIS1H_NS1M_17LinearCombinationISH_fSH_fLNS_15FloatRoundStyleE2EEESG_S1L_JEEENS4_5SM1004TMEM4LOAD26SM100_TMEM_LOAD_16dp256b4xESZ_NS10_INS11_ILi2ELi4ELi3EEES14_NSR_INS5_IJS15_S1J_EEENS5_IJS1J_SC_EEEEEEENS4_17SM75_U32x4_LDSM_NENS4_14SM90_TMA_STOREES20_NS4_17SM90_U32x4_STSM_NENS4_39AutoVectorizingCopyWithAssumedAlignmentILi128EEEEEEvvEEEEvNT_6ParamsE --------------------------
	.section	.nv.shared._ZN7cutlass13device_kernelINS_4gemm6kernel13GemmUniversalIN4cute5tupleIJiiiiEEENS1_10collective13CollectiveMmaINS1_35MainloopSm100TmaUmmaWarpSpecializedILi13ELi2ELi4ENS5_IJNS4_1CILi2EEENSA_ILi1EEESC_EEEEENS5_IJNSA_ILi64EEESF_SF_EEENS_6half_tENS5_IJlSC_lEEESH_SI_NS4_8TiledMMAINS4_8MMA_AtomIJNS4_20SM100_MMA_F16BF16_SSISH_SH_fLi64ELi64ELNS4_4UMMA5MajorE0ELSN_0ELNSM_7ScaleInE0ELSO_0EEEEEENS4_6LayoutINS5_IJSC_SC_SC_EEENS5_IJNSA_ILi0EEEST_ST_EEEEENS5_IJNS4_10UnderscoreESW_SW_EEEEENS4_13SM90_TMA_LOADENS4_14ComposedLayoutINS4_7SwizzleILi3ELi4ELi3EEENS4_18smem_ptr_flag_bitsILi16EEENSR_INS5_IJNSA_ILi8EEESF_EEENS5_IJSF_SC_EEEEEEEvNS4_8identityENS4_23SM90_TMA_LOAD_MULTICASTES19_vS1A_EENS_8epilogue10collective18CollectiveEpilogueINS1D_23Sm100TmaWarpSpecializedILi3ELi2ELi16ELb1ELb0EEEJSG_NS5_IJNSR_ISF_SC_EENSR_INSA_ILi32EEESC_EEEEESH_SI_SH_SI_NS1D_6fusion15FusionCallbacksIS1H_NS1M_17LinearCombinationISH_fSH_fLNS_15FloatRoundStyleE2EEESG_S1L_JEEENS4_5SM1004TMEM4LOAD26SM100_TMEM_LOAD_16dp256b4xESZ_NS10_INS11_ILi2ELi4ELi3EEES14_NSR_INS5_IJS15_S1J_EEENS5_IJS1J_SC_EEEEEEENS4_17SM75_U32x4_LDSM_NENS4_14SM90_TMA_STOREES20_NS4_17SM90_U32x4_STSM_NENS4_39AutoVectorizingCopyWithAssumedAlignmentILi128EEEEEEvvEEEEvNT_6ParamsE,"aw",@nobits
	.sectionflags	@""
	.align	16
	.zero		1024


//--------------------- .nv.shared.reserved.0     --------------------------
	.section	.nv.shared.reserved.0,"aw",@nobits
	.weak		__nv_reservedSMEM_offset_0_alias
	.size		__nv_reservedSMEM_offset_0_alias, 0, 64
	.other		__nv_reservedSMEM_offset_0_alias,@"STO_CUDA_RESERVED_SHARED STV_DEFAULT"
__nv_reservedSMEM_offset_0_alias:
	.zero		0
.nv.shared.reserved.0:
	.zero		64
	.weak		__nv_reservedSMEM_tcgen05_partition
	.type		__nv_reservedSMEM_tcgen05_partition,@object
	.size		__nv_reservedSMEM_tcgen05_partition,(.L_0 - __nv_reservedSMEM_tcgen05_partition)
__nv_reservedSMEM_tcgen05_partition:
	.zero		32
.L_0:


//--------------------- .nv.global                --------------------------
	.section	.nv.global,"aw",@nobits
.nv.global:
	.type		_ZN39_INTERNAL_1d6396fd_4_k_cu_fd8adebb_68154cute1_E,@object
	.size		_ZN39_INTERNAL_1d6396fd_4_k_cu_fd8adebb_68154cute1_E,(_ZN39_INTERNAL_1d6396fd_4_k_cu_fd8adebb_68154cuda3std3__45__cpo6cbeginE - _ZN39_INTERNAL_1d6396fd_4_k_cu_fd8adebb_68154cute1_E)
_ZN39_INTERNAL_1d6396fd_4_k_cu_fd8adebb_68154cute1_E:
	.zero		1
	.type		_ZN39_INTERNAL_1d6396fd_4_k_cu_fd8adebb_68154cuda3std3__45__cpo6cbeginE,@object
	.size		_ZN39_INTERNAL_1d6396fd_4_k_cu_fd8adebb_68154cuda3std3__45__cpo6cbeginE,(_ZN39_INTERNAL_1d6396fd_4_k_cu_fd8adebb_68154cuda3std3__48in_placeE - _ZN39_INTERNAL_1d6396fd_4_k_cu_fd8adebb_68154cuda3std3__45__cpo6cbeginE)
_ZN39_INTERNAL_1d6396fd_4_k_cu_fd8adebb_68154cuda3std3__45__cpo6cbeginE:
	.zero		1
	.type		_ZN39_INTERNAL_1d6396fd_4_k_cu_fd8adebb_68154cuda3std3__48in_placeE,@object
	.size		_ZN39_INTERNAL_1d6396fd_4_k_cu_fd8adebb_68154cuda3std3__48in_placeE,(_ZN39_INTERNAL_1d6396fd_4_k_cu_fd8adebb_68154cuda3std6ranges3__45__cpo9iter_moveE - _ZN39_INTERNAL_1d6396fd_4_k_cu_fd8adebb_68154cuda3std3__48in_placeE)
_ZN39_INTERNAL_1d6396fd_4_k_cu_fd8adebb_68154cuda3std3__48in_placeE:
	.zero		1
	.type		_ZN39_INTERNAL_1d6396fd_4_k_cu_fd8adebb_68154cuda3std6ranges3__45__cpo9iter_moveE,@object
	.size		_ZN39_INTERNAL_1d6396fd_4_k_cu_fd8adebb_68154cuda3std6ranges3__45__cpo9iter_moveE,(_ZN39_INTERNAL_1d6396fd_4_k_cu_fd8adebb_68154cuda3std3__45__cpo5beginE - _ZN39_INTERNAL_1d6396fd_4_k_cu_fd8adebb_68154cuda3std6ranges3__45__cpo9iter_moveE)
_ZN39_INTERNAL_1d6396fd_4_k_cu_fd8adebb_68154cuda3std6ranges3__45__cpo9iter_moveE:
	.zero		1
	.type		_ZN39_INTERNAL_1d6396fd_4_k_cu_fd8adebb_68154cuda3std3__45__cpo5beginE,@object
	.size		_ZN39_INTERNAL_1d6396fd_4_k_cu_fd8adebb_68154cuda3std3__45__cpo5beginE,(_ZN39_INTERNAL_1d6396fd_4_k_cu_fd8adebb_68154cuda3std3__441_GLOBAL__N__1d6396fd_4_k_cu_fd8adebb_68156ignoreE - _ZN39_INTERNAL_1d6396fd_4_k_cu_fd8adebb_68154cuda3std3__45__cpo5beginE)
_ZN39_INTERNAL_1d6396fd_4_k_cu_fd8adebb_68154cuda3std3__45__cpo5beginE:
	.zero		1
	.type		_ZN39_INTERNAL_1d6396fd_4_k_cu_fd8adebb_68154cuda3std3__441_GLOBAL__N__1d6396fd_4_k_cu_fd8adebb_68156ignoreE,@object
	.size		_ZN39_INTERNAL_1d6396fd_4_k_cu_fd8adebb_68154cuda3std3__441_GLOBAL__N__1d6396fd_4_k_cu_fd8adebb_68156ignoreE,(_ZN39_INTERNAL_1d6396fd_4_k_cu_fd8adebb_68154cute7productE - _ZN39_INTERNAL_1d6396fd_4_k_cu_fd8adebb_68154cuda3std3__441_GLOBAL__N__1d6396fd_4_k_cu_fd8adebb_68156ignoreE)
_ZN39_INTERNAL_1d6396fd_4_k_cu_fd8adebb_68154cuda3std3__441_GLOBAL__N__1d6396fd_4_k_cu_fd8adebb_68156ignoreE:
	.zero		1
	.type		_ZN39_INTERNAL_1d6396fd_4_k_cu_fd8adebb_68154cute7productE,@object
	.size		_ZN39_INTERNAL_1d6396fd_4_k_cu_fd8adebb_68154cute7productE,(_ZN39_INTERNAL_1d6396fd_4_k_cu_fd8adebb_68154cuda3std3__45__cpo3endE - _ZN39_INTERNAL_1d6396fd_4_k_cu_fd8adebb_68154cute7productE)
_ZN39_INTERNAL_1d6396fd_4_k_cu_fd8adebb_68154cute7productE:
	.zero		1
	.type		_ZN39_INTERNAL_1d6396fd_4_k_cu_fd8adebb_68154cuda3std3__45__cpo3endE,@object
	.size		_ZN39_INTERNAL_1d6396fd_4_k_cu_fd8adebb_68154cuda3std3__45__cpo3endE,(_ZN39_INTERNAL_1d6396fd_4_k_cu_fd8adebb_68154cuda3std3__419piecewise_constructE - _ZN39_INTERNAL_1d6396fd_4_k_cu_fd8adebb_68154cuda3std3__45__cpo3endE)
_ZN39_INTERNAL_1d6396fd_4_k_cu_fd8adebb_68154cuda3std3__45__cpo3endE:
	.zero		1
	.type		_ZN39_INTERNAL_1d6396fd_4_k_cu_fd8adebb_68154cuda3std3__419piecewise_constructE,@object
	.size		_ZN39_INTERNAL_1d6396fd_4_k_cu_fd8adebb_68154cuda3std3__419piecewise_constructE,(_ZN39_INTERNAL_1d6396fd_4_k_cu_fd8adebb_68154cuda3std3__45__cpo4cendE - _ZN39_INTERNAL_1d6396fd_4_k_cu_fd8adebb_68154cuda3std3__419piecewise_constructE)
_ZN39_INTERNAL_1d6396fd_4_k_cu_fd8adebb_68154cuda3std3__419piecewise_constructE:
	.zero		1
	.type		_ZN39_INTERNAL_1d6396fd_4_k_cu_fd8adebb_68154cuda3std3__45__cpo4cendE,@object
	.size		_ZN39_INTERNAL_1d6396fd_4_k_cu_fd8adebb_68154cuda3std3__45__cpo4cendE,(_ZN39_INTERNAL_1d6396fd_4_k_cu_fd8adebb_68154cuda3std6ranges3__45__cpo4swapE - _ZN39_INTERNAL_1d6396fd_4_k_cu_fd8adebb_68154cuda3std3__45__cpo4cendE)
_ZN39_INTERNAL_1d6396fd_4_k_cu_fd8adebb_68154cuda3std3__45__cpo4cendE:
	.zero		1
	.type		_ZN39_INTERNAL_1d6396fd_4_k_cu_fd8adebb_68154cuda3std6ranges3__45__cpo4swapE,@object
	.size		_ZN39_INTERNAL_1d6396fd_4_k_cu_fd8adebb_68154cuda3std6ranges3__45__cpo4swapE,(.L_10 - _ZN39_INTERNAL_1d6396fd_4_k_cu_fd8adebb_68154cuda3std6ranges3__45__cpo4swapE)
_ZN39_INTERNAL_1d6396fd_4_k_cu_fd8adebb_68154cuda3std6ranges3__45__cpo4swapE:
	.zero		1
.L_10:


//--------------------- .nv.constant0._ZN7cutlass13device_kernelINS_4gemm6kernel13GemmUniversalIN4cute5tupleIJiiiiEEENS1_10collective13CollectiveMmaINS1_35MainloopSm100TmaUmmaWarpSpecializedILi13ELi2ELi4ENS5_IJNS4_1CILi2EEENSA_ILi1EEESC_EEEEENS5_IJNSA_ILi64EEESF_SF_EEENS_6half_tENS5_IJlSC_lEEESH_SI_NS4_8TiledMMAINS4_8MMA_AtomIJNS4_20SM100_MMA_F16BF16_SSISH_SH_fLi64ELi64ELNS4_4UMMA5MajorE0ELSN_0ELNSM_7ScaleInE0ELSO_0EEEEEENS4_6LayoutINS5_IJSC_SC_SC_EEENS5_IJNSA_ILi0EEEST_ST_EEEEENS5_IJNS4_10UnderscoreESW_SW_EEEEENS4_13SM90_TMA_LOADENS4_14ComposedLayoutINS4_7SwizzleILi3ELi4ELi3EEENS4_18smem_ptr_flag_bitsILi16EEENSR_INS5_IJNSA_ILi8EEESF_EEENS5_IJSF_SC_EEEEEEEvNS4_8identityENS4_23SM90_TMA_LOAD_MULTICASTES19_vS1A_EENS_8epilogue10collective18CollectiveEpilogueINS1D_23Sm100TmaWarpSpecializedILi3ELi2ELi16ELb1ELb0EEEJSG_NS5_IJNSR_ISF_SC_EENSR_INSA_ILi32EEESC_EEEEESH_SI_SH_SI_NS1D_6fusion15FusionCallbacksIS1H_NS1M_17LinearCombinationISH_fSH_fLNS_15FloatRoundStyleE2EEESG_S1L_JEEENS4_5SM1004TMEM4LOAD26SM100_TMEM_LOAD_16dp256b4xESZ_NS10_INS11_ILi2ELi4ELi3EEES14_NSR_INS5_IJS15_S1J_EEENS5_IJS1J_SC_EEEEEEENS4_17SM75_U32x4_LDSM_NENS4_14SM90_TMA_STOREES20_NS4_17SM90_U32x4_STSM_NENS4_39AutoVectorizingCopyWithAssumedAlignmentILi128EEEEEEvvEEEEvNT_6ParamsE --------------------------
	.section	.nv.constant0._ZN7cutlass13device_kernelINS_4gemm6kernel13GemmUniversalIN4cute5tupleIJiiiiEEENS1_10collective13CollectiveMmaINS1_35MainloopSm100TmaUmmaWarpSpecializedILi13ELi2ELi4ENS5_IJNS4_1CILi2EEENSA_ILi1EEESC_EEEEENS5_IJNSA_ILi64EEESF_SF_EEENS_6half_tENS5_IJlSC_lEEESH_SI_NS4_8TiledMMAINS4_8MMA_AtomIJNS4_20SM100_MMA_F16BF16_SSISH_SH_fLi64ELi64ELNS4_4UMMA5MajorE0ELSN_0ELNSM_7ScaleInE0ELSO_0EEEEEENS4_6LayoutINS5_IJSC_SC_SC_EEENS5_IJNSA_ILi0EEEST_ST_EEEEENS5_IJNS4_10UnderscoreESW_SW_EEEEENS4_13SM90_TMA_LOADENS4_14ComposedLayoutINS4_7SwizzleILi3ELi4ELi3EEENS4_18smem_ptr_flag_bitsILi16EEENSR_INS5_IJNSA_ILi8EEESF_EEENS5_IJSF_SC_EEEEEEEvNS4_8identityENS4_23SM90_TMA_LOAD_MULTICASTES19_vS1A_EENS_8epilogue10collective18CollectiveEpilogueINS1D_23Sm100TmaWarpSpecializedILi3ELi2ELi16ELb1ELb0EEEJSG_NS5_IJNSR_ISF_SC_EENSR_INSA_ILi32EEESC_EEEEESH_SI_SH_SI_NS1D_6fusion15FusionCallbacksIS1H_NS1M_17LinearCombinationISH_fSH_fLNS_15FloatRoundStyleE2EEESG_S1L_JEEENS4_5SM1004TMEM4LOAD26SM100_TMEM_LOAD_16dp256b4xESZ_NS10_INS11_ILi2ELi4ELi3EEES14_NSR_INS5_IJS15_S1J_EEENS5_IJS1J_SC_EEEEEEENS4_17SM75_U32x4_LDSM_NENS4_14SM90_TMA_STOREES20_NS4_17SM90_U32x4_STSM_NENS4_39AutoVectorizingCopyWithAssumedAlignmentILi128EEEEEEvvEEEEvNT_6ParamsE,"a",@progbits
	.sectionflags	@""
	.align	4
.nv.constant0._ZN7cutlass13device_kernelINS_4gemm6kernel13GemmUniversalIN4cute5tupleIJiiiiEEENS1_10collective13CollectiveMmaINS1_35MainloopSm100TmaUmmaWarpSpecializedILi13ELi2ELi4ENS5_IJNS4_1CILi2EEENSA_ILi1EEESC_EEEEENS5_IJNSA_ILi64EEESF_SF_EEENS_6half_tENS5_IJlSC_lEEESH_SI_NS4_8TiledMMAINS4_8MMA_AtomIJNS4_20SM100_MMA_F16BF16_SSISH_SH_fLi64ELi64ELNS4_4UMMA5MajorE0ELSN_0ELNSM_7ScaleInE0ELSO_0EEEEEENS4_6LayoutINS5_IJSC_SC_SC_EEENS5_IJNSA_ILi0EEEST_ST_EEEEENS5_IJNS4_10UnderscoreESW_SW_EEEEENS4_13SM90_TMA_LOADENS4_14ComposedLayoutINS4_7SwizzleILi3ELi4ELi3EEENS4_18smem_ptr_flag_bitsILi16EEENSR_INS5_IJNSA_ILi8EEESF_EEENS5_IJSF_SC_EEEEEEEvNS4_8identityENS4_23SM90_TMA_LOAD_MULTICASTES19_vS1A_EENS_8epilogue10collective18CollectiveEpilogueINS1D_23Sm100TmaWarpSpecializedILi3ELi2ELi16ELb1ELb0EEEJSG_NS5_IJNSR_ISF_SC_EENSR_INSA_ILi32EEESC_EEEEESH_SI_SH_SI_NS1D_6fusion15FusionCallbacksIS1H_NS1M_17LinearCombinationISH_fSH_fLNS_15FloatRoundStyleE2EEESG_S1L_JEEENS4_5SM1004TMEM4LOAD26SM100_TMEM_LOAD_16dp256b4xESZ_NS10_INS11_ILi2ELi4ELi3EEES14_NSR_INS5_IJS15_S1J_EEENS5_IJS1J_SC_EEEEEEENS4_17SM75_U32x4_LDSM_NENS4_14SM90_TMA_STOREES20_NS4_17SM90_U32x4_STSM_NENS4_39AutoVectorizingCopyWithAssumedAlignmentILi128EEEEEEvvEEEEvNT_6ParamsE:
	.zero		2944


//--------------------- SYMBOLS --------------------------

	.type		.nv.reservedSmem.offset0,@object
	.size		.nv.reservedSmem.offset0,0x4
	.type		.nv.reservedSmem.cap,@object
	.size		.nv.reservedSmem.cap,0x4
	.type		__assertfail,@function
